def matmul_kernel(
    a_ptr,
    b_ptr,
    c_ptr,
    M,
    N,
    K,
    stride_am,
    stride_ak,
    stride_bk,
    stride_bn,
    stride_cm,
    stride_cn,
    BLOCK_M: tl.constexpr,
    BLOCK_N: tl.constexpr,
    BLOCK_K: tl.constexpr,
    GROUP_M: tl.constexpr,
):
    pid = tl.program_id(axis=0)
    num_pid_m = tl.cdiv(M, BLOCK_M)
    num_pid_n = tl.cdiv(N, BLOCK_N)
    num_pid_in_group = GROUP_M * num_pid_n
    group_id = pid // num_pid_in_group
    first_pid_m = group_id * GROUP_M
    group_size_m = min(num_pid_m - first_pid_m, GROUP_M)
    pid_m = first_pid_m + ((pid % num_pid_in_group) % group_size_m)
    pid_n = (pid % num_pid_in_group) // group_size_m

    offs_am = (pid_m * BLOCK_M + tl.arange(0, BLOCK_M)) % M
    offs_bn = (pid_n * BLOCK_N + tl.arange(0, BLOCK_N)) % N
    offs_k = tl.arange(0, BLOCK_K)
    a_ptrs = a_ptr + offs_am[:, None] * stride_am + offs_k[None, :] * stride_ak
    b_ptrs = b_ptr + offs_k[:, None] * stride_bk + offs_bn[None, :] * stride_bn

    acc = tl.zeros((BLOCK_M, BLOCK_N), dtype=tl.float32)
    for kk in range(0, tl.cdiv(K, BLOCK_K)):
        a = tl.load(a_ptrs, mask=offs_k[None, :] < K - kk * BLOCK_K, other=0.0)
        b = tl.load(b_ptrs, mask=offs_k[:, None] < K - kk * BLOCK_K, other=0.0)
        acc = tl.dot(a, b, acc)
        a_ptrs += BLOCK_K * stride_ak
        b_ptrs += BLOCK_K * stride_bk

    c = acc.to(c_ptr.dtype.element_ty)
    offs_cm = pid_m * BLOCK_M + tl.arange(0, BLOCK_M)
    offs_cn = pid_n * BLOCK_N + tl.arange(0, BLOCK_N)
    c_ptrs = c_ptr + offs_cm[:, None] * stride_cm + offs_cn[None, :] * stride_cn
    mask = (offs_cm[:, None] < M) & (offs_cn[None, :] < N)
    tl.store(c_ptrs, c, mask=mask)

# config = {"BLOCK_K": 32, "BLOCK_M": 512, "BLOCK_N": 128, "GROUP_M": 8, "arch": "sm_90", "dtype": "fp8e5m2", "num_ctas": 4, "num_stages": 3, "num_warps": 4}
# arch = sm_90


// ===== COMPILED SASS (sm_90a) =====

	.target	sm_90a

	.elftype	@"ET_EXEC"


//--------------------- .note.nv.tkinfo           --------------------------
	.section	.note.nv.tkinfo,"",@"SHT_NOTE"
	.sectionflags	@"SHF_NOTE_NV_TKINFO"
	.tkinfo
        /*0018*/ 	.word	0x00000002
        /*0030*/ 	.string	""
        /*0030*/ 	.string	"ptxas"
        /*0030*/ 	.string	"Cuda compilation tools, release 13.0, V13.0.88"
        /*0030*/ 	.string	"Build cuda_13.0.r13.0/compiler.36424714_0"
        /*0030*/ 	.string	"-v  -suppress-debug-info  -lineinfo  -arch sm_90a "



//--------------------- .note.nv.cuinfo           --------------------------
	.section	.note.nv.cuinfo,"",@"SHT_NOTE"
	.sectionflags	@"SHF_NOTE_NV_CUINFO"
        /*0018*/ 	.short	0x0002
        /*001a*/ 	.short	0x005a
        /*001c*/ 	.short	0x0082
	.zero		2


//--------------------- .nv.info                  --------------------------
	.section	.nv.info,"",@"SHT_CUDA_INFO"
	.align	4


	//----- nvinfo : EIATTR_REGCOUNT
	.align		4
        /*0000*/ 	.byte	0x04, 0x2f
        /*0002*/ 	.short	(.L_1 - .L_0)
	.align		4
.L_0:
        /*0004*/ 	.word	index@(matmul_kernel)
        /*0008*/ 	.word	0x000000ff


	//----- nvinfo : EIATTR_FRAME_SIZE
	.align		4
.L_1:
        /*000c*/ 	.byte	0x04, 0x11
        /*000e*/ 	.short	(.L_3 - .L_2)
	.align		4
.L_2:
        /*0010*/ 	.word	index@(matmul_kernel)
        /*0014*/ 	.word	0x00000000


	//----- nvinfo : EIATTR_MIN_STACK_SIZE
	.align		4
.L_3:
        /*0018*/ 	.byte	0x04, 0x12
        /*001a*/ 	.short	(.L_5 - .L_4)
	.align		4
.L_4:
        /*001c*/ 	.word	index@(matmul_kernel)
        /*0020*/ 	.word	0x00000000
.L_5:


//--------------------- .nv.compat                --------------------------
	.section	.nv.compat,"",@"SHT_CUDA_COMPAT_INFO"
	.align	4
        /*0000*/ 	.byte	0x02, 0x09, 0x01, 0x00, 0x02, 0x02, 0x04, 0x00, 0x02, 0x05, 0x05, 0x00, 0x03, 0x07, 0x01, 0x01
        /*0010*/ 	.byte	0x02, 0x03, 0x00, 0x00, 0x02, 0x06, 0x01, 0x00, 0x04, 0x0b, 0x08, 0x00, 0x00, 0x00, 0x00, 0x00
        /*0020*/ 	.byte	0x00, 0x00, 0x00, 0x00


//--------------------- .nv.info.matmul_kernel    --------------------------
	.section	.nv.info.matmul_kernel,"",@"SHT_CUDA_INFO"
	.sectionflags	@""
	.align	4


	//----- nvinfo : EIATTR_CUDA_API_VERSION
	.align		4
        /*0000*/ 	.byte	0x04, 0x37
        /*0002*/ 	.short	(.L_7 - .L_6)
.L_6:
        /*0004*/ 	.word	0x00000082


	//----- nvinfo : EIATTR_KPARAM_INFO
	.align		4
.L_7:
        /*0008*/ 	.byte	0x04, 0x17
        /*000a*/ 	.short	(.L_9 - .L_8)
.L_8:
        /*000c*/ 	.word	0x00000000
        /*0010*/ 	.short	0x000d
        /*0012*/ 	.short	0x0048
        /*0014*/ 	.byte	0x00, 0xf4, 0x21, 0x00


	//----- nvinfo : EIATTR_KPARAM_INFO
	.align		4
.L_9:
        /*0018*/ 	.byte	0x04, 0x17
        /*001a*/ 	.short	(.L_11 - .L_10)
.L_10:
        /*001c*/ 	.word	0x00000000
        /*0020*/ 	.short	0x000c
        /*0022*/ 	.short	0x0040
        /*0024*/ 	.byte	0x00, 0xf4, 0x21, 0x00


	//----- nvinfo : EIATTR_KPARAM_INFO
	.align		4
.L_11:
        /*0028*/ 	.byte	0x04, 0x17
        /*002a*/ 	.short	(.L_13 - .L_12)
.L_12:
        /*002c*/ 	.word	0x00000000
        /*0030*/ 	.short	0x000b
        /*0032*/ 	.short	0x0038
        /*0034*/ 	.byte	0x00, 0xf0, 0x11, 0x00


	//----- nvinfo : EIATTR_KPARAM_INFO
	.align		4
.L_13:
        /*0038*/ 	.byte	0x04, 0x17
        /*003a*/ 	.short	(.L_15 - .L_14)
.L_14:
        /*003c*/ 	.word	0x00000000
        /*0040*/ 	.short	0x000a
        /*0042*/ 	.short	0x0034
        /*0044*/ 	.byte	0x00, 0xf0, 0x11, 0x00


	//----- nvinfo : EIATTR_KPARAM_INFO
	.align		4
.L_15:
        /*0048*/ 	.byte	0x04, 0x17
        /*004a*/ 	.short	(.L_17 - .L_16)
.L_16:
        /*004c*/ 	.word	0x00000000
        /*0050*/ 	.short	0x0009
        /*0052*/ 	.short	0x0030
        /*0054*/ 	.byte	0x00, 0xf0, 0x11, 0x00


	//----- nvinfo : EIATTR_KPARAM_INFO
	.align		4
.L_17:
        /*0058*/ 	.byte	0x04, 0x17
        /*005a*/ 	.short	(.L_19 - .L_18)
.L_18:
        /*005c*/ 	.word	0x00000000
        /*0060*/ 	.short	0x0008
        /*0062*/ 	.short	0x002c
        /*0064*/ 	.byte	0x00, 0xf0, 0x11, 0x00


	//----- nvinfo : EIATTR_KPARAM_INFO
	.align		4
.L_19:
        /*0068*/ 	.byte	0x04, 0x17
        /*006a*/ 	.short	(.L_21 - .L_20)
.L_20:
        /*006c*/ 	.word	0x00000000
        /*0070*/ 	.short	0x0007
        /*0072*/ 	.short	0x0028
        /*0074*/ 	.byte	0x00, 0xf0, 0x11, 0x00


	//----- nvinfo : EIATTR_KPARAM_INFO
	.align		4
.L_21:
        /*0078*/ 	.byte	0x04, 0x17
        /*007a*/ 	.short	(.L_23 - .L_22)
.L_22:
        /*007c*/ 	.word	0x00000000
        /*0080*/ 	.short	0x0006
        /*0082*/ 	.short	0x0024
        /*0084*/ 	.byte	0x00, 0xf0, 0x11, 0x00


	//----- nvinfo : EIATTR_KPARAM_INFO
	.align		4
.L_23:
        /*0088*/ 	.byte	0x04, 0x17
        /*008a*/ 	.short	(.L_25 - .L_24)
.L_24:
        /*008c*/ 	.word	0x00000000
        /*0090*/ 	.short	0x0005
        /*0092*/ 	.short	0x0020
        /*0094*/ 	.byte	0x00, 0xf0, 0x11, 0x00


	//----- nvinfo : EIATTR_KPARAM_INFO
	.align		4
.L_25:
        /*0098*/ 	.byte	0x04, 0x17
        /*009a*/ 	.short	(.L_27 - .L_26)
.L_26:
        /*009c*/ 	.word	0x00000000
        /*00a0*/ 	.short	0x0004
        /*00a2*/ 	.short	0x001c
        /*00a4*/ 	.byte	0x00, 0xf0, 0x11, 0x00


	//----- nvinfo : EIATTR_KPARAM_INFO
	.align		4
.L_27:
        /*00a8*/ 	.byte	0x04, 0x17
        /*00aa*/ 	.short	(.L_29 - .L_28)
.L_28:
        /*00ac*/ 	.word	0x00000000
        /*00b0*/ 	.short	0x0003
        /*00b2*/ 	.short	0x0018
        /*00b4*/ 	.byte	0x00, 0xf0, 0x11, 0x00


	//----- nvinfo : EIATTR_KPARAM_INFO
	.align		4
.L_29:
        /*00b8*/ 	.byte	0x04, 0x17
        /*00ba*/ 	.short	(.L_31 - .L_30)
.L_30:
        /*00bc*/ 	.word	0x00000000
        /*00c0*/ 	.short	0x0002
        /*00c2*/ 	.short	0x0010
        /*00c4*/ 	.byte	0x00, 0xf4, 0x21, 0x00


	//----- nvinfo : EIATTR_KPARAM_INFO
	.align		4
.L_31:
        /*00c8*/ 	.byte	0x04, 0x17
        /*00ca*/ 	.short	(.L_33 - .L_32)
.L_32:
        /*00cc*/ 	.word	0x00000000
        /*00d0*/ 	.short	0x0001
        /*00d2*/ 	.short	0x0008
        /*00d4*/ 	.byte	0x00, 0xf4, 0x21, 0x00


	//----- nvinfo : EIATTR_KPARAM_INFO
	.align		4
.L_33:
        /*00d8*/ 	.byte	0x04, 0x17
        /*00da*/ 	.short	(.L_35 - .L_34)
.L_34:
        /*00dc*/ 	.word	0x00000000
        /*00e0*/ 	.short	0x0000
        /*00e2*/ 	.short	0x0000
        /*00e4*/ 	.byte	0x00, 0xf4, 0x21, 0x00


	//----- nvinfo : EIATTR_EXPLICIT_CLUSTER
	.align		4
.L_35:
        /*00e8*/ 	.byte	0x01, 0x3e
	.zero		2


	//----- nvinfo : EIATTR_CTA_PER_CLUSTER
	.align		4
        /*00ec*/ 	.byte	0x04, 0x3d
        /*00ee*/ 	.short	(.L_37 - .L_36)
.L_36:
        /*00f0*/ 	.word	0x00000004
        /*00f4*/ 	.word	0x00000001
        /*00f8*/ 	.word	0x00000001


	//----- nvinfo : EIATTR_SPARSE_MMA_MASK
	.align		4
.L_37:
        /*00fc*/ 	.byte	0x03, 0x50
        /*00fe*/ 	.short	0x0000


	//----- nvinfo : EIATTR_MAXREG_COUNT
	.align		4
        /*0100*/ 	.byte	0x03, 0x1b
        /*0102*/ 	.short	0x00ff


	//----- nvinfo : EIATTR_NUM_BARRIERS
	.align		4
        /*0104*/ 	.byte	0x02, 0x4c
        /*0106*/ 	.byte	0x01
	.zero		1


	//----- nvinfo : EIATTR_MERCURY_ISA_VERSION
	.align		4
        /*0108*/ 	.byte	0x03, 0x5f
        /*010a*/ 	.short	0x0101


	//----- nvinfo : EIATTR_EXIT_INSTR_OFFSETS
	.align		4
        /*010c*/ 	.byte	0x04, 0x1c
        /*010e*/ 	.short	(.L_39 - .L_38)


	//   ....[0]....
.L_38:
        /*0110*/ 	.word	0x0000a030


	//   ....[1]....
        /*0114*/ 	.word	0x0000a050


	//----- nvinfo : EIATTR_REQNTID
	.align		4
.L_39:
        /*0118*/ 	.byte	0x04, 0x10
        /*011a*/ 	.short	(.L_41 - .L_40)
.L_40:
        /*011c*/ 	.word	0x00000080
        /*0120*/ 	.word	0x00000001
        /*0124*/ 	.word	0x00000001


	//----- nvinfo : EIATTR_CBANK_PARAM_SIZE
	.align		4
.L_41:
        /*0128*/ 	.byte	0x03, 0x19
        /*012a*/ 	.short	0x0050


	//----- nvinfo : EIATTR_PARAM_CBANK
	.align		4
        /*012c*/ 	.byte	0x04, 0x0a
        /*012e*/ 	.short	(.L_43 - .L_42)
	.align		4
.L_42:
        /*0130*/ 	.word	index@(.nv.constant0.matmul_kernel)
        /*0134*/ 	.short	0x0210
        /*0136*/ 	.short	0x0050


	//----- nvinfo : EIATTR_SW_WAR
	.align		4
.L_43:
        /*0138*/ 	.byte	0x04, 0x36
        /*013a*/ 	.short	(.L_45 - .L_44)
.L_44:
        /*013c*/ 	.word	0x00000008
.L_45:


//--------------------- .nv.callgraph             --------------------------
	.section	.nv.callgraph,"",@"SHT_CUDA_CALLGRAPH"
	.align	4
	.sectionentsize	8
	.align		4
        /*0000*/ 	.word	0x00000000
	.align		4
        /*0004*/ 	.word	0xffffffff
	.align		4
        /*0008*/ 	.word	0x00000000
	.align		4
        /*000c*/ 	.word	0xfffffffe
	.align		4
        /*0010*/ 	.word	0x00000000
	.align		4
        /*0014*/ 	.word	0xfffffffd
	.align		4
        /*0018*/ 	.word	0x00000000
	.align		4
        /*001c*/ 	.word	0xfffffffc


//--------------------- .text.matmul_kernel       --------------------------
	.section	.text.matmul_kernel,"ax",@progbits
	.align	128
        .global         matmul_kernel
        .type           matmul_kernel,@function
        .size           matmul_kernel,(.L_x_3 - matmul_kernel)
        .other          matmul_kernel,@"STO_CUDA_ENTRY STV_DEFAULT"
matmul_kernel:
.text.matmul_kernel:
[----:B------:R-:W-:Y:S08]  /*0000*/  LDC R1, c[0x0][0x28] ;  /* 0x00000a00ff017b82 */ /* 0x000ff00000000800 */
[----:B------:R-:W0:Y:S01]  /*0010*/  LDC.64 R16, c[0x0][0x228] ;  /* 0x00008a00ff107b82 */ /* 0x000e220000000a00 */
[----:B------:R-:W1:Y:S01]  /*0020*/  S2R R160, SR_TID.X ;  /* 0x0000000000a07919 */ /* 0x000e620000002100 */
[----:B------:R-:W-:Y:S01]  /*0030*/  UMOV UR6, 0x400 ;  /* 0x0000040000067882 */ /* 0x000fe20000000000 */
[----:B------:R-:W-:Y:S01]  /*0040*/  ULDC.64 UR12, c[0x0][0x208] ;  /* 0x00008200000c7ab9 */ /* 0x000fe20000000a00 */
[----:B------:R-:W-:-:S02]  /*0050*/  CS2R R88, SRZ ;  /* 0x0000000000587805 */ /* 0x000fc4000001ff00 */
[----:B------:R-:W-:Y:S02]  /*0060*/  CS2R R90, SRZ ;  /* 0x00000000005a7805 */ /* 0x000fe4000001ff00 */
[----:B------:R-:W-:Y:S02]  /*0070*/  CS2R R92, SRZ ;  /* 0x00000000005c7805 */ /* 0x000fe4000001ff00 */
[----:B------:R-:W-:Y:S01]  /*0080*/  CS2R R94, SRZ ;  /* 0x00000000005e7805 */ /* 0x000fe2000001ff00 */
[----:B------:R-:W2:Y:S01]  /*0090*/  S2UR UR4, SR_CTAID.X ;  /* 0x00000000000479c3 */ /* 0x000ea20000002500 */
[----:B------:R-:W-:Y:S02]  /*00a0*/  CS2R R96, SRZ ;  /* 0x0000000000607805 */ /* 0x000fe4000001ff00 */
[----:B------:R-:W-:Y:S02]  /*00b0*/  CS2R R98, SRZ ;  /* 0x0000000000627805 */ /* 0x000fe4000001ff00 */
[----:B------:R-:W-:-:S02]  /*00c0*/  CS2R R100, SRZ ;  /* 0x0000000000647805 */ /* 0x000fc4000001ff00 */
[----:B------:R-:W-:Y:S02]  /*00d0*/  CS2R R102, SRZ ;  /* 0x0000000000667805 */ /* 0x000fe4000001ff00 */
[----:B------:R-:W-:Y:S02]  /*00e0*/  CS2R R104, SRZ ;  /* 0x0000000000687805 */ /* 0x000fe4000001ff00 */
[----:B------:R-:W-:Y:S02]  /*00f0*/  CS2R R106, SRZ ;  /* 0x00000000006a7805 */ /* 0x000fe4000001ff00 */
[----:B------:R-:W-:Y:S01]  /*0100*/  CS2R R108, SRZ ;  /* 0x00000000006c7805 */ /* 0x000fe2000001ff00 */
[----:B------:R-:W3:Y:S01]  /*0110*/  S2UR UR7, SR_CgaCtaId ;  /* 0x00000000000779c3 */ /* 0x000ee20000008800 */
[----:B------:R-:W-:Y:S02]  /*0120*/  CS2R R110, SRZ ;  /* 0x00000000006e7805 */ /* 0x000fe4000001ff00 */
[----:B------:R-:W-:-:S02]  /*0130*/  CS2R R112, SRZ ;  /* 0x0000000000707805 */ /* 0x000fc4000001ff00 */
[----:B------:R-:W-:Y:S02]  /*0140*/  CS2R R114, SRZ ;  /* 0x0000000000727805 */ /* 0x000fe4000001ff00 */
[----:B------:R-:W-:Y:S02]  /*0150*/  CS2R R116, SRZ ;  /* 0x0000000000747805 */ /* 0x000fe4000001ff00 */
[----:B------:R-:W-:Y:S02]  /*0160*/  CS2R R118, SRZ ;  /* 0x0000000000767805 */ /* 0x000fe4000001ff00 */
[----:B------:R-:W-:Y:S02]  /*0170*/  CS2R R120, SRZ ;  /* 0x0000000000787805 */ /* 0x000fe4000001ff00 */
[----:B------:R-:W-:Y:S01]  /*0180*/  CS2R R122, SRZ ;  /* 0x00000000007a7805 */ /* 0x000fe2000001ff00 */
[----:B0-----:R-:W-:Y:S01]  /*0190*/  VIADD R0, R17, 0x7f ;  /* 0x0000007f11007836 */ /* 0x001fe20000000000 */
[----:B------:R-:W-:-:S02]  /*01a0*/  CS2R R124, SRZ ;  /* 0x00000000007c7805 */ /* 0x000fc4000001ff00 */
[----:B------:R-:W-:Y:S02]  /*01b0*/  CS2R R126, SRZ ;  /* 0x00000000007e7805 */ /* 0x000fe4000001ff00 */
[----:B------:R-:W-:Y:S02]  /*01c0*/  CS2R R128, SRZ ;  /* 0x0000000000807805 */ /* 0x000fe4000001ff00 */
[----:B------:R-:W-:Y:S02]  /*01d0*/  CS2R R130, SRZ ;  /* 0x0000000000827805 */ /* 0x000fe4000001ff00 */
[----:B------:R-:W-:Y:S02]  /*01e0*/  SHF.R.S32.HI R3, RZ, 0x1f, R0 ;  /* 0x0000001fff037819 */ /* 0x000fe40000011400 */
[----:B------:R-:W-:Y:S02]  /*01f0*/  CS2R R132, SRZ ;  /* 0x0000000000847805 */ /* 0x000fe4000001ff00 */
[----:B------:R-:W-:-:S02]  /*0200*/  CS2R R134, SRZ ;  /* 0x0000000000867805 */ /* 0x000fc4000001ff00 */
[----:B--2---:R-:W-:Y:S01]  /*0210*/  I2FP.F32.U32 R5, UR4 ;  /* 0x0000000400057c45 */ /* 0x004fe20008201000 */
[----:B------:R-:W-:Y:S01]  /*0220*/  ULDC UR4, c[0x0][0x150] ;  /* 0x0000540000047ab9 */ /* 0x000fe20000000800 */
[----:B------:R-:W-:Y:S02]  /*0230*/  LEA.HI R3, R3, R0, RZ, 0x7 ;  /* 0x0000000003037211 */ /* 0x000fe400078f38ff */
[----:B------:R-:W-:Y:S02]  /*0240*/  CS2R R136, SRZ ;  /* 0x0000000000887805 */ /* 0x000fe4000001ff00 */
[----:B-1----:R-:W-:Y:S01]  /*0250*/  LOP3.LUT R245, R160, 0x7f, RZ, 0xc0, !PT ;  /* 0x0000007fa0f57812 */ /* 0x002fe200078ec0ff */
[----:B------:R-:W-:Y:S01]  /*0260*/  FMUL R5, R5, UR4 ;  /* 0x0000000405057c20 */ /* 0x000fe20008400000 */
[----:B------:R-:W-:Y:S02]  /*0270*/  SHF.R.S32.HI R3, RZ, 0x7, R3 ;  /* 0x00000007ff037819 */ /* 0x000fe40000011403 */
[----:B------:R-:W-:Y:S01]  /*0280*/  CS2R R138, SRZ ;  /* 0x00000000008a7805 */ /* 0x000fe2000001ff00 */
[----:B---3--:R-:W-:Y:S01]  /*0290*/  USHF.L.U32 UR5, UR7, 0x7, URZ ;  /* 0x0000000707057899 */ /* 0x008fe2000800063f */
[----:B------:R-:W-:Y:S01]  /*02a0*/  CS2R R140, SRZ ;  /* 0x00000000008c7805 */ /* 0x000fe2000001ff00 */
[----:B------:R-:W-:Y:S01]  /*02b0*/  ULEA UR6, UR7, UR6, 0x18 ;  /* 0x0000000607067291 */ /* 0x000fe2000f8ec03f */
[----:B------:R-:W-:Y:S01]  /*02c0*/  IMAD.SHL.U32 R4, R3, 0x8, RZ ;  /* 0x0000000803047824 */ /* 0x000fe200078e00ff */
[----:B------:R-:W0:Y:S01]  /*02d0*/  F2I.U32.TRUNC.NTZ R5, R5 ;  /* 0x0000000500057305 */ /* 0x000e22000020f000 */
[----:B------:R-:W-:Y:S01]  /*02e0*/  ULOP3.LUT UR5, UR5, 0x180, URZ, 0xc0, !UPT ;  /* 0x0000018005057892 */ /* 0x000fe2000f8ec03f */
[----:B------:R-:W-:-:S02]  /*02f0*/  CS2R R142, SRZ ;  /* 0x00000000008e7805 */ /* 0x000fc4000001ff00 */
[----:B------:R-:W-:Y:S02]  /*0300*/  CS2R R144, SRZ ;  /* 0x0000000000907805 */ /* 0x000fe4000001ff00 */
[----:B------:R-:W-:Y:S02]  /*0310*/  IABS R7, R4 ;  /* 0x0000000400077213 */ /* 0x000fe40000000000 */
[----:B------:R-:W-:Y:S02]  /*0320*/  CS2R R146, SRZ ;  /* 0x0000000000927805 */ /* 0x000fe4000001ff00 */
[----:B------:R-:W-:Y:S02]  /*0330*/  CS2R R148, SRZ ;  /* 0x0000000000947805 */ /* 0x000fe4000001ff00 */
[----:B------:R-:W-:Y:S01]  /*0340*/  CS2R R150, SRZ ;  /* 0x0000000000967805 */ /* 0x000fe2000001ff00 */
[----:B------:R-:W1:Y:S01]  /*0350*/  I2F.RP R0, R7 ;  /* 0x0000000700007306 */ /* 0x000e620000209400 */
[----:B------:R-:W-:-:S02]  /*0360*/  CS2R R24, SRZ ;  /* 0x0000000000187805 */ /* 0x000fc4000001ff00 */
[----:B------:R-:W-:Y:S02]  /*0370*/  CS2R R26, SRZ ;  /* 0x00000000001a7805 */ /* 0x000fe4000001ff00 */
[----:B------:R-:W-:Y:S02]  /*0380*/  CS2R R28, SRZ ;  /* 0x00000000001c7805 */ /* 0x000fe4000001ff00 */
[----:B------:R-:W-:Y:S02]  /*0390*/  CS2R R30, SRZ ;  /* 0x00000000001e7805 */ /* 0x000fe4000001ff00 */
[----:B------:R-:W-:Y:S02]  /*03a0*/  CS2R R32, SRZ ;  /* 0x0000000000207805 */ /* 0x000fe4000001ff00 */
[----:B------:R-:W-:Y:S02]  /*03b0*/  CS2R R34, SRZ ;  /* 0x0000000000227805 */ /* 0x000fe4000001ff00 */
[----:B0-----:R-:W-:-:S02]  /*03c0*/  IABS R11, R5 ;  /* 0x00000005000b7213 */ /* 0x001fc40000000000 */
[----:B------:R-:W-:Y:S02]  /*03d0*/  CS2R R36, SRZ ;  /* 0x0000000000247805 */ /* 0x000fe4000001ff00 */
[----:B------:R-:W-:Y:S02]  /*03e0*/  CS2R R38, SRZ ;  /* 0x0000000000267805 */ /* 0x000fe4000001ff00 */
[----:B------:R-:W-:Y:S02]  /*03f0*/  CS2R R40, SRZ ;  /* 0x0000000000287805 */ /* 0x000fe4000001ff00 */
[----:B------:R-:W-:Y:S02]  /*0400*/  CS2R R42, SRZ ;  /* 0x00000000002a7805 */ /* 0x000fe4000001ff00 */
[----:B------:R-:W-:Y:S02]  /*0410*/  CS2R R44, SRZ ;  /* 0x00000000002c7805 */ /* 0x000fe4000001ff00 */
[----:B------:R-:W-:-:S02]  /*0420*/  CS2R R46, SRZ ;  /* 0x00000000002e7805 */ /* 0x000fc4000001ff00 */
[----:B------:R-:W-:Y:S01]  /*0430*/  CS2R R48, SRZ ;  /* 0x0000000000307805 */ /* 0x000fe2000001ff00 */
[----:B-1----:R-:W0:Y:S01]  /*0440*/  MUFU.RCP R0, R0 ;  /* 0x0000000000007308 */ /* 0x002e220000001000 */
[----:B------:R-:W-:Y:S02]  /*0450*/  CS2R R50, SRZ ;  /* 0x0000000000327805 */ /* 0x000fe4000001ff00 */
[----:B------:R-:W-:Y:S02]  /*0460*/  CS2R R52, SRZ ;  /* 0x0000000000347805 */ /* 0x000fe4000001ff00 */
[----:B------:R-:W-:Y:S02]  /*0470*/  CS2R R54, SRZ ;  /* 0x0000000000367805 */ /* 0x000fe4000001ff00 */
[----:B------:R-:W-:Y:S02]  /*0480*/  CS2R R56, SRZ ;  /* 0x0000000000387805 */ /* 0x000fe4000001ff00 */
[----:B------:R-:W-:-:S02]  /*0490*/  CS2R R58, SRZ ;  /* 0x00000000003a7805 */ /* 0x000fc4000001ff00 */
[----:B------:R-:W-:Y:S02]  /*04a0*/  CS2R R60, SRZ ;  /* 0x00000000003c7805 */ /* 0x000fe4000001ff00 */
        /* <DEDUP_REMOVED lines=11> */
[----:B------:R-:W-:-:S02]  /*0560*/  IABS R0, R4 ;  /* 0x0000000400007213 */ /* 0x000fc40000000000 */
[----:B------:R-:W-:Y:S02]  /*0570*/  CS2R R82, SRZ ;  /* 0x0000000000527805 */ /* 0x000fe4000001ff00 */
[----:B------:R-:W-:Y:S01]  /*0580*/  CS2R R84, SRZ ;  /* 0x0000000000547805 */ /* 0x000fe2000001ff00 */
[----:B------:R0:W1:Y:S01]  /*0590*/  F2I.FTZ.U32.TRUNC.NTZ R3, R2 ;  /* 0x0000000200037305 */ /* 0x000062000021f000 */
[----:B------:R-:W-:Y:S01]  /*05a0*/  CS2R R86, SRZ ;  /* 0x0000000000567805 */ /* 0x000fe2000001ff00 */
[----:B------:R-:W-:Y:S02]  /*05b0*/  IMAD.MOV R0, RZ, RZ, -R0 ;  /* 0x000000ffff007224 */ /* 0x000fe400078e0a00 */
[----:B0-----:R-:W-:Y:S02]  /*05c0*/  IMAD.MOV.U32 R2, RZ, RZ, RZ ;  /* 0x000000ffff027224 */ /* 0x001fe400078e00ff */
[----:B-1----:R-:W-:-:S04]  /*05d0*/  IMAD.MOV R6, RZ, RZ, -R3 ;  /* 0x000000ffff067224 */ /* 0x002fc800078e0a03 */
[----:B------:R-:W-:-:S04]  /*05e0*/  IMAD R9, R6, R7, RZ ;  /* 0x0000000706097224 */ /* 0x000fc800078e02ff */
[----:B------:R-:W-:-:S06]  /*05f0*/  IMAD.HI.U32 R2, R3, R9, R2 ;  /* 0x0000000903027227 */ /* 0x000fcc00078e0002 */
[----:B------:R-:W-:-:S04]  /*0600*/  IMAD.HI.U32 R2, R2, R11, RZ ;  /* 0x0000000b02027227 */ /* 0x000fc800078e00ff */
[----:B------:R-:W-:-:S05]  /*0610*/  IMAD R0, R2, R0, R11 ;  /* 0x0000000002007224 */ /* 0x000fca00078e020b */
[----:B------:R-:W-:-:S13]  /*0620*/  ISETP.GT.U32.AND P1, PT, R7, R0, PT ;  /* 0x000000000700720c */ /* 0x000fda0003f24070 */
[----:B------:R-:W-:Y:S02]  /*0630*/  @!P1 IMAD.IADD R0, R0, 0x1, -R7 ;  /* 0x0000000100009824 */ /* 0x000fe400078e0a07 */
[----:B------:R-:W-:Y:S01]  /*0640*/  @!P1 VIADD R2, R2, 0x1 ;  /* 0x0000000102029836 */ /* 0x000fe20000000000 */
[----:B------:R-:W-:Y:S02]  /*0650*/  ISETP.NE.AND P1, PT, R4, RZ, PT ;  /* 0x000000ff0400720c */ /* 0x000fe40003f25270 */
[----:B------:R-:W-:Y:S02]  /*0660*/  ISETP.GE.U32.AND P0, PT, R0, R7, PT ;  /* 0x000000070000720c */ /* 0x000fe40003f06070 */
[----:B------:R-:W-:-:S04]  /*0670*/  LOP3.LUT R0, R5, R4, RZ, 0x3c, !PT ;  /* 0x0000000405007212 */ /* 0x000fc800078e3cff */
[----:B------:R-:W-:Y:S01]  /*0680*/  ISETP.GE.AND P2, PT, R0, RZ, PT ;  /* 0x000000ff0000720c */ /* 0x000fe20003f46270 */
[----:B------:R-:W-:-:S05]  /*0690*/  VIADD R0, R16, 0x1ff ;  /* 0x000001ff10007836 */ /* 0x000fca0000000000 */
[----:B------:R-:W-:Y:S01]  /*06a0*/  SHF.R.S32.HI R3, RZ, 0x1f, R0 ;  /* 0x0000001fff037819 */ /* 0x000fe20000011400 */
[----:B------:R-:W-:-:S03]  /*06b0*/  @P0 VIADD R2, R2, 0x1 ;  /* 0x0000000102020836 */ /* 0x000fc60000000000 */
[----:B------:R-:W-:-:S03]  /*06c0*/  LEA.HI R3, R3, R0, RZ, 0x9 ;  /* 0x0000000003037211 */ /* 0x000fc600078f48ff */
[----:B------:R-:W-:Y:S01]  /*06d0*/  @!P2 IMAD.MOV R2, RZ, RZ, -R2 ;  /* 0x000000ffff02a224 */ /* 0x000fe200078e0a02 */
[----:B------:R-:W-:-:S05]  /*06e0*/  @!P1 LOP3.LUT R2, RZ, R4, RZ, 0x33, !PT ;  /* 0x00000004ff029212 */ /* 0x000fca00078e33ff */
[----:B------:R-:W-:Y:S02]  /*06f0*/  IMAD.SHL.U32 R6, R2, 0x8, RZ ;  /* 0x0000000802067824 */ /* 0x000fe400078e00ff */
[----:B------:R-:W-:-:S03]  /*0700*/  IMAD.MOV R2, RZ, RZ, -R2 ;  /* 0x000000ffff027224 */ /* 0x000fc600078e0a02 */
[----:B------:R-:W-:Y:S01]  /*0710*/  LEA.HI.SX32 R3, R3, -R6, 0x17 ;  /* 0x8000000603037211 */ /* 0x000fe200078fbaff */
[----:B------:R-:W-:-:S03]  /*0720*/  IMAD R4, R4, R2, R5 ;  /* 0x0000000204047224 */ /* 0x000fc600078e0205 */
[----:B------:R-:W-:Y:S02]  /*0730*/  VIMNMX R11, R3, 0x8, PT ;  /* 0x00000008030b7848 */ /* 0x000fe40003fe0100 */
[----:B------:R-:W-:Y:S02]  /*0740*/  IABS R9, R4 ;  /* 0x0000000400097213 */ /* 0x000fe40000000000 */
[----:B------:R-:W-:-:S04]  /*0750*/  IABS R7, R11 ;  /* 0x0000000b00077213 */ /* 0x000fc80000000000 */
[----:B------:R-:W0:Y:S08]  /*0760*/  I2F.RP R0, R7 ;  /* 0x0000000700007306 */ /* 0x000e300000209400 */
[----:B0-----:R-:W0:Y:S02]  /*0770*/  MUFU.RCP R0, R0 ;  /* 0x0000000000007308 */ /* 0x001e240000001000 */
[----:B0-----:R-:W-:-:S06]  /*0780*/  VIADD R3, R0, 0xffffffe ;  /* 0x0ffffffe00037836 */ /* 0x001fcc0000000000 */
[----:B------:R-:W0:Y:S02]  /*0790*/  F2I.FTZ.U32.TRUNC.NTZ R3, R3 ;  /* 0x0000000300037305 */ /* 0x000e24000021f000 */
[----:B0-----:R-:W-:-:S04]  /*07a0*/  IMAD.MOV R8, RZ, RZ, -R3 ;  /* 0x000000ffff087224 */ /* 0x001fc800078e0a03 */
[----:B------:R-:W-:Y:S01]  /*07b0*/  IMAD.MOV.U32 R2, RZ, RZ, R8 ;  /* 0x000000ffff027224 */ /* 0x000fe200078e0008 */
[----:B------:R-:W-:-:S03]  /*07c0*/  IABS R8, R11 ;  /* 0x0000000b00087213 */ /* 0x000fc60000000000 */
[----:B------:R-:W-:Y:S02]  /*07d0*/  IMAD R5, R2, R7, RZ ;  /* 0x0000000702057224 */ /* 0x000fe400078e02ff */
[----:B------:R-:W-:Y:S02]  /*07e0*/  IMAD.MOV.U32 R2, RZ, RZ, RZ ;  /* 0x000000ffff027224 */ /* 0x000fe400078e00ff */
[----:B------:R-:W-:Y:S02]  /*07f0*/  IMAD.MOV R0, RZ, RZ, -R8 ;  /* 0x000000ffff007224 */ /* 0x000fe400078e0a08 */
        /* <DEDUP_REMOVED lines=9> */
[----:B------:R-:W-:-:S07]  /*0890*/  ISETP.GE.AND P2, PT, R0, RZ, PT ;  /* 0x000000ff0000720c */ /* 0x000fce0003f46270 */
[----:B------:R-:W-:-:S06]  /*08a0*/  @P0 VIADD R2, R2, 0x1 ;  /* 0x0000000102020836 */ /* 0x000fcc0000000000 */
[----:B------:R-:W-:Y:S01]  /*08b0*/  @!P2 IMAD.MOV R2, RZ, RZ, -R2 ;  /* 0x000000ffff02a224 */ /* 0x000fe200078e0a02 */
[----:B------:R-:W-:-:S05]  /*08c0*/  @!P1 LOP3.LUT R2, RZ, R11, RZ, 0x33, !PT ;  /* 0x0000000bff029212 */ /* 0x000fca00078e33ff */
[----:B------:R-:W-:Y:S02]  /*08d0*/  IMAD.MOV R0, RZ, RZ, -R2 ;  /* 0x000000ffff007224 */ /* 0x000fe400078e0a02 */
[----:B------:R-:W-:Y:S02]  /*08e0*/  IMAD.SHL.U32 R181, R2, 0x80, RZ ;  /* 0x0000008002b57824 */ /* 0x000fe400078e00ff */
[----:B------:R-:W-:-:S04]  /*08f0*/  IMAD R0, R11, R0, R4 ;  /* 0x000000000b007224 */ /* 0x000fc800078e0204 */
[----:B------:R-:W-:-:S05]  /*0900*/  IMAD.IADD R0, R6, 0x1, R0 ;  /* 0x0000000106007824 */ /* 0x000fca00078e0200 */
[----:B------:R-:W-:Y:S02]  /*0910*/  R2UR UR4, R0 ;  /* 0x00000000000472ca */ /* 0x000fe400000e0000 */
[----:B------:R-:W0:Y:S11]  /*0920*/  LDC R0, c[0x0][0x230] ;  /* 0x00008c00ff007b82 */ /* 0x000e360000000800 */
[----:B------:R-:W-:-:S06]  /*0930*/  ULEA UR4, UR4, UR5, 0x9 ;  /* 0x0000000504047291 */ /* 0x000fcc000f8e483f */
[----:B------:R-:W-:Y:S02]  /*0940*/  VIADD R247, R245, UR4 ;  /* 0x00000004f5f77c36 */ /* 0x000fe40008000000 */
[----:B0-----:R-:W-:-:S05]  /*0950*/  VIADD R0, R0, 0x1f ;  /* 0x0000001f00007836 */ /* 0x001fca0000000000 */
[----:B------:R-:W-:-:S13]  /*0960*/  ISETP.GE.AND P0, PT, R0, 0x20, PT ;  /* 0x000000200000780c */ /* 0x000fda0003f06270 */
[----:B------:R-:W-:Y:S05]  /*0970*/  @!P0 BRA `(.L_x_0) ;  /* 0x0000004800b88947 */ /* 0x000fea0003800000 */
[----:B------:R-:W-:Y:S01]  /*0980*/  IABS R8, R16 ;  /* 0x0000001000087213 */ /* 0x000fe20000000000 */
[----:B------:R-:W-:Y:S01]  /*0990*/  IMAD.MOV.U32 R4, RZ, RZ, RZ ;  /* 0x000000ffff047224 */ /* 0x000fe200078e00ff */
[----:B------:R-:W-:Y:S01]  /*09a0*/  IABS R2, R17 ;  /* 0x0000001100027213 */ /* 0x000fe20000000000 */
[----:B------:R-:W-:Y:S01]  /*09b0*/  ULDC UR4, c[0x0][0x240] ;  /* 0x0000900000047ab9 */ /* 0x000fe20000000800 */
[----:B------:R-:W0:Y:S01]  /*09c0*/  I2F.RP R6, R8 ;  /* 0x0000000800067306 */ /* 0x000e220000209400 */
[----:B------:R-:W-:Y:S01]  /*09d0*/  IABS R11, R247 ;  /* 0x000000f7000b7213 */ /* 0x000fe20000000000 */
[----:B------:R-:W-:Y:S01]  /*09e0*/  ULDC.64 UR10, c[0x0][0x218] ;  /* 0x00008600000a7ab9 */ /* 0x000fe20000000a00 */
[----:B------:R-:W-:Y:S01]  /*09f0*/  ISETP.GE.AND P2, PT, R247, RZ, PT ;  /* 0x000000fff700720c */ /* 0x000fe20003f46270 */
[----:B------:R-:W-:Y:S01]  /*0a00*/  IMAD.SHL.U32 R244, R160, 0x20, RZ ;  /* 0x00000020a0f47824 */ /* 0x000fe200078e00ff */
[----:B------:R-:W-:Y:S01]  /*0a10*/  ISETP.NE.AND P1, PT, R16, RZ, PT ;  /* 0x000000ff1000720c */ /* 0x000fe20003f25270 */
[----:B------:R-:W-:Y:S01]  /*0a20*/  ULDC UR5, c[0x0][0x234] ;  /* 0x00008d0000057ab9 */ /* 0x000fe20000000800 */
[----:B------:R-:W-:Y:S01]  /*0a30*/  ULDC UR7, c[0x0][0x23c] ;  /* 0x00008f0000077ab9 */ /* 0x000fe20000000800 */
[----:B------:R-:W1:Y:S01]  /*0a40*/  I2F.RP R3, R2 ;  /* 0x0000000200037306 */ /* 0x000e620000209400 */
[----:B------:R-:W-:Y:S01]  /*0a50*/  ULDC.64 UR8, c[0x0][0x210] ;  /* 0x0000840000087ab9 */ /* 0x000fe20000000a00 */
[----:B------:R-:W-:Y:S01]  /*0a60*/  USHF.L.U32 UR14, UR7, 0x5, URZ ;  /* 0x00000005070e7899 */ /* 0x000fe2000800063f */
[----:B------:R-:W-:Y:S01]  /*0a70*/  LOP3.LUT R243, R245, 0x10, RZ, 0x3c, !PT ;  /* 0x00000010f5f37812 */ /* 0x000fe200078e3cff */
[----:B------:R-:W-:Y:S01]  /*0a80*/  ULDC UR15, c[0x0][0x230] ;  /* 0x00008c00000f7ab9 */ /* 0x000fe20000000800 */
[----:B------:R-:W-:-:S02]  /*0a90*/  CS2R R88, SRZ ;  /* 0x0000000000587805 */ /* 0x000fc4000001ff00 */
[----:B------:R-:W-:Y:S02]  /*0aa0*/  CS2R R90, SRZ ;  /* 0x00000000005a7805 */ /* 0x000fe4000001ff00 */
[----:B------:R-:W-:Y:S01]  /*0ab0*/  CS2R R92, SRZ ;  /* 0x00000000005c7805 */ /* 0x000fe2000001ff00 */
[----:B0-----:R-:W0:Y:S01]  /*0ac0*/  MUFU.RCP R6, R6 ;  /* 0x0000000600067308 */ /* 0x001e220000001000 */
[----:B------:R-:W-:Y:S02]  /*0ad0*/  CS2R R94, SRZ ;  /* 0x00000000005e7805 */ /* 0x000fe4000001ff00 */
[----:B------:R-:W-:Y:S02]  /*0ae0*/  CS2R R96, SRZ ;  /* 0x0000000000607805 */ /* 0x000fe4000001ff00 */
[----:B------:R-:W-:Y:S02]  /*0af0*/  CS2R R98, SRZ ;  /* 0x0000000000627805 */ /* 0x000fe4000001ff00 */
[----:B------:R-:W-:-:S02]  /*0b00*/  CS2R R100, SRZ ;  /* 0x0000000000647805 */ /* 0x000fc4000001ff00 */
[----:B------:R-:W-:Y:S02]  /*0b10*/  CS2R R102, SRZ ;  /* 0x0000000000667805 */ /* 0x000fe4000001ff00 */
[----:B------:R-:W-:Y:S02]  /*0b20*/  CS2R R104, SRZ ;  /* 0x0000000000687805 */ /* 0x000fe4000001ff00 */
[----:B------:R-:W-:Y:S01]  /*0b30*/  CS2R R106, SRZ ;  /* 0x00000000006a7805 */ /* 0x000fe2000001ff00 */
[----:B-1----:R-:W-:Y:S01]  /*0b40*/  MUFU.RCP R3, R3 ;  /* 0x0000000300037308 */ /* 0x002fe20000001000 */
        /* <DEDUP_REMOVED lines=11> */
[----:B------:R-:W-:Y:S01]  /*0c00*/  CS2R R128, SRZ ;  /* 0x0000000000807805 */ /* 0x000fe2000001ff00 */
[----:B------:R-:W0:Y:S01]  /*0c10*/  F2I.FTZ.U32.TRUNC.NTZ R5, R7 ;  /* 0x0000000700057305 */ /* 0x000e22000021f000 */
        /* <DEDUP_REMOVED lines=13> */
[----:B------:R-:W-:Y:S01]  /*0cf0*/  CS2R R76, SRZ ;  /* 0x00000000004c7805 */ /* 0x000fe2000001ff00 */
[----:B0-----:R-:W-:Y:S01]  /*0d00*/  IMAD.MOV R9, RZ, RZ, -R5 ;  /* 0x000000ffff097224 */ /* 0x001fe200078e0a05 */
[----:B------:R-:W-:Y:S02]  /*0d10*/  CS2R R78, SRZ ;  /* 0x00000000004e7805 */ /* 0x000fe4000001ff00 */
[----:B------:R-:W-:-:S02]  /*0d20*/  CS2R R80, SRZ ;  /* 0x0000000000507805 */ /* 0x000fc4000001ff00 */
[----:B------:R-:W-:Y:S01]  /*0d30*/  CS2R R82, SRZ ;  /* 0x0000000000527805 */ /* 0x000fe2000001ff00 */
[----:B------:R-:W-:Y:S01]  /*0d40*/  IMAD R9, R9, R8, RZ ;  /* 0x0000000809097224 */ /* 0x000fe200078e02ff */
[----:B------:R-:W-:Y:S02]  /*0d50*/  CS2R R84, SRZ ;  /* 0x0000000000547805 */ /* 0x000fe4000001ff00 */
[----:B------:R-:W-:Y:S01]  /*0d60*/  CS2R R86, SRZ ;  /* 0x0000000000567805 */ /* 0x000fe2000001ff00 */
[----:B------:R-:W-:Y:S01]  /*0d70*/  UMOV UR19, 0xc0000010 ;  /* 0xc000001000137882 */ /* 0x000fe20000000000 */
[----:B------:R-:W-:-:S04]  /*0d80*/  IMAD.HI.U32 R6, R5, R9, R4 ;  /* 0x0000000905067227 */ /* 0x000fc800078e0004 */
[----:B------:R-:W-:Y:S02]  /*0d90*/  VIADD R4, R3, 0xffffffe ;  /* 0x0ffffffe03047836 */ /* 0x000fe40000000000 */
[----:B------:R-:W-:Y:S02]  /*0da0*/  IMAD.HI.U32 R6, R6, R11, RZ ;  /* 0x0000000b06067227 */ /* 0x000fe400078e00ff */
[----:B------:R0:W1:Y:S02]  /*0db0*/  F2I.FTZ.U32.TRUNC.NTZ R5, R4 ;  /* 0x0000000400057305 */ /* 0x000064000021f000 */
[----:B------:R-:W-:-:S04]  /*0dc0*/  IMAD.MOV R6, RZ, RZ, -R6 ;  /* 0x000000ffff067224 */ /* 0x000fc800078e0a06 */
[----:B------:R-:W-:Y:S01]  /*0dd0*/  IMAD R7, R8, R6, R11 ;  /* 0x0000000608077224 */ /* 0x000fe200078e020b */
[----:B------:R-:W-:Y:S01]  /*0de0*/  SHF.R.U32.HI R6, RZ, 0x5, R160 ;  /* 0x00000005ff067819 */ /* 0x000fe200000116a0 */
[----:B0-----:R-:W-:-:S03]  /*0df0*/  IMAD.MOV.U32 R4, RZ, RZ, RZ ;  /* 0x000000ffff047224 */ /* 0x001fc600078e00ff */
[----:B------:R-:W-:Y:S02]  /*0e00*/  ISETP.GT.U32.AND P0, PT, R8, R7, PT ;  /* 0x000000070800720c */ /* 0x000fe40003f04070 */
[----:B------:R-:W-:Y:S01]  /*0e10*/  SGXT.U32 R6, R6, 0x2 ;  /* 0x000000020606781a */ /* 0x000fe20000000000 */
[----:B-1----:R-:W-:-:S03]  /*0e20*/  IMAD.MOV R3, RZ, RZ, -R5 ;  /* 0x000000ffff037224 */ /* 0x002fc600078e0a05 */
[----:B------:R-:W-:Y:S01]  /*0e30*/  LOP3.LUT R18, R181, R6, RZ, 0xfc, !PT ;  /* 0x00000006b5127212 */ /* 0x000fe200078efcff */
[----:B------:R-:W-:-:S03]  /*0e40*/  IMAD R3, R3, R2, RZ ;  /* 0x0000000203037224 */ /* 0x000fc600078e02ff */
[C---:B------:R-:W-:Y:S02]  /*0e50*/  LOP3.LUT R10, R18.reuse, 0x78, RZ, 0xfc, !PT ;  /* 0x00000078120a7812 */ /* 0x040fe400078efcff */
[----:B------:R-:W-:Y:S01]  /*0e60*/  LOP3.LUT R12, R18, 0x74, RZ, 0xfc, !PT ;  /* 0x00000074120c7812 */ /* 0x000fe200078efcff */
[----:B------:R-:W-:Y:S01]  /*0e70*/  @!P0 IMAD.IADD R7, R7, 0x1, -R8 ;  /* 0x0000000107078824 */ /* 0x000fe200078e0a08 */
[----:B------:R-:W-:Y:S01]  /*0e80*/  IABS R9, R10 ;  /* 0x0000000a00097213 */ /* 0x000fe20000000000 */
[----:B------:R-:W-:Y:S01]  /*0e90*/  IMAD.HI.U32 R4, R5, R3, R4 ;  /* 0x0000000305047227 */ /* 0x000fe200078e0004 */
[----:B------:R-:W-:Y:S02]  /*0ea0*/  IABS R11, R12 ;  /* 0x0000000c000b7213 */ /* 0x000fe40000000000 */
[----:B------:R-:W-:Y:S02]  /*0eb0*/  ISETP.GT.U32.AND P0, PT, R8, R7, PT ;  /* 0x000000070800720c */ /* 0x000fe40003f04070 */
[----:B------:R-:W-:Y:S01]  /*0ec0*/  SHF.R.S32.HI R5, RZ, 0x1f, R0 ;  /* 0x0000001fff057819 */ /* 0x000fe20000011400 */
[----:B------:R-:W-:Y:S01]  /*0ed0*/  IMAD.HI.U32 R3, R4, R9, RZ ;  /* 0x0000000904037227 */ /* 0x000fe200078e00ff */
[----:B------:R-:W-:-:S02]  /*0ee0*/  LOP3.LUT R14, R18, 0x70, RZ, 0xfc, !PT ;  /* 0x00000070120e7812 */ /* 0x000fc400078efcff */
[----:B------:R-:W-:Y:S01]  /*0ef0*/  LEA.HI R5, R5, R0, RZ, 0x5 ;  /* 0x0000000005057211 */ /* 0x000fe200078f28ff */
[----:B------:R-:W-:Y:S01]  /*0f00*/  IMAD.HI.U32 R0, R4, R11, RZ ;  /* 0x0000000b04007227 */ /* 0x000fe200078e00ff */
[----:B------:R-:W-:Y:S02]  /*0f10*/  IABS R13, R14 ;  /* 0x0000000e000d7213 */ /* 0x000fe40000000000 */
[----:B------:R-:W-:Y:S01]  /*0f20*/  ISETP.GE.AND P3, PT, R10, RZ, PT ;  /* 0x000000ff0a00720c */ /* 0x000fe20003f66270 */
[----:B------:R-:W-:Y:S01]  /*0f30*/  IMAD.MOV R3, RZ, RZ, -R3 ;  /* 0x000000ffff037224 */ /* 0x000fe200078e0a03 */
[----:B------:R-:W-:Y:S01]  /*0f40*/  ISETP.GE.AND P5, PT, R12, RZ, PT ;  /* 0x000000ff0c00720c */ /* 0x000fe20003fa6270 */
[----:B------:R-:W-:Y:S01]  /*0f50*/  @!P0 IMAD.IADD R7, R7, 0x1, -R8 ;  /* 0x0000000107078824 */ /* 0x000fe200078e0a08 */
[----:B------:R-:W-:Y:S01]  /*0f60*/  LOP3.LUT R12, R18, 0x68, RZ, 0xfc, !PT ;  /* 0x00000068120c7812 */ /* 0x000fe200078efcff */
[----:B------:R-:W-:Y:S01]  /*0f70*/  IMAD.MOV R8, RZ, RZ, -R0 ;  /* 0x000000ffff087224 */ /* 0x000fe200078e0a00 */
[----:B------:R-:W-:Y:S01]  /*0f80*/  ISETP.GE.AND P4, PT, R14, RZ, PT ;  /* 0x000000ff0e00720c */ /* 0x000fe20003f86270 */
[C---:B------:R-:W-:Y:S01]  /*0f90*/  IMAD R3, R2.reuse, R3, R9 ;  /* 0x0000000302037224 */ /* 0x040fe200078e0209 */
[----:B------:R-:W-:Y:S01]  /*0fa0*/  IABS R15, R12 ;  /* 0x0000000c000f7213 */ /* 0x000fe20000000000 */
[----:B------:R-:W-:Y:S01]  /*0fb0*/  IMAD R9, R2, R8, R11 ;  /* 0x0000000802097224 */ /* 0x000fe200078e020b */
[----:B------:R-:W-:Y:S01]  /*0fc0*/  LOP3.LUT R14, R18, 0x64, RZ, 0xfc, !PT ;  /* 0x00000064120e7812 */ /* 0x000fe200078efcff */
[----:B------:R-:W-:Y:S01]  /*0fd0*/  IMAD.HI.U32 R6, R4, R13, RZ ;  /* 0x0000000d04067227 */ /* 0x000fe200078e00ff */
[----:B------:R-:W-:-:S02]  /*0fe0*/  ISETP.GT.U32.AND P0, PT, R2, R3, PT ;  /* 0x000000030200720c */ /* 0x000fc40003f04070 */
[----:B------:R-:W-:Y:S01]  /*0ff0*/  ISETP.GT.U32.AND P6, PT, R2, R9, PT ;  /* 0x000000090200720c */ /* 0x000fe20003fc4070 */
[----:B------:R-:W-:Y:S01]  /*1000*/  IMAD.MOV R6, RZ, RZ, -R6 ;  /* 0x000000ffff067224 */ /* 0x000fe200078e0a06 */
[----:B------:R-:W-:Y:S01]  /*1010*/  IABS R19, R14 ;  /* 0x0000000e00137213 */ /* 0x000fe20000000000 */
[----:B------:R-:W-:Y:S01]  /*1020*/  IMAD.MOV.U32 R0, RZ, RZ, R7 ;  /* 0x000000ffff007224 */ /* 0x000fe200078e0007 */
[----:B------:R-:W-:Y:S01]  /*1030*/  LOP3.LUT R20, R18, 0x4c, RZ, 0xfc, !PT ;  /* 0x0000004c12147812 */ /* 0x000fe200078efcff */
[----:B------:R-:W-:Y:S01]  /*1040*/  IMAD R11, R2, R6, R13 ;  /* 0x00000006020b7224 */ /* 0x000fe200078e020d */
[----:B------:R-:W-:Y:S01]  /*1050*/  LOP3.LUT R6, R18, 0x6c, RZ, 0xfc, !PT ;  /* 0x0000006c12067812 */ /* 0x000fe200078efcff */
[----:B------:R-:W-:Y:S01]  /*1060*/  @!P2 IMAD.MOV R0, RZ, RZ, -R0 ;  /* 0x000000ffff00a224 */ /* 0x000fe200078e0a00 */
[----:B------:R-:W-:Y:S01]  /*1070*/  @!P1 LOP3.LUT R0, RZ, R16, RZ, 0x33, !PT ;  /* 0x00000010ff009212 */ /* 0x000fe200078e33ff */
[----:B------:R-:W-:Y:S01]  /*1080*/  IMAD.HI.U32 R7, R4, R15, RZ ;  /* 0x0000000f04077227 */ /* 0x000fe200078e00ff */
[----:B------:R-:W-:-:S02]  /*1090*/  IABS R13, R6 ;  /* 0x00000006000d7213 */ /* 0x000fc40000000000 */
[----:B------:R-:W-:Y:S01]  /*10a0*/  ISETP.GE.AND P2, PT, R6, RZ, PT ;  /* 0x000000ff0600720c */ /* 0x000fe20003f46270 */
[----:B------:R-:W-:Y:S01]  /*10b0*/  @!P6 IMAD.IADD R9, R9, 0x1, -R2 ;  /* 0x000000010909e824 */ /* 0x000fe200078e0a02 */
[----:B------:R-:W-:Y:S01]  /*10c0*/  LOP3.LUT R16, R18, 0x60, RZ, 0xfc, !PT ;  /* 0x0000006012107812 */ /* 0x000fe200078efcff */
[----:B------:R-:W-:Y:S01]  /*10d0*/  IMAD.HI.U32 R6, R4, R13, RZ ;  /* 0x0000000d04067227 */ /* 0x000fe200078e00ff */
[----:B------:R-:W-:Y:S02]  /*10e0*/  LOP3.LUT R24, R18, 0x44, RZ, 0xfc, !PT ;  /* 0x0000004412187812 */ /* 0x000fe400078efcff */
[C---:B------:R-:W-:Y:S01]  /*10f0*/  ISETP.GT.U32.AND P6, PT, R2.reuse, R9, PT ;  /* 0x000000090200720c */ /* 0x040fe20003fc4070 */
[----:B------:R-:W-:Y:S01]  /*1100*/  IMAD.MOV R10, RZ, RZ, -R6 ;  /* 0x000000ffff0a7224 */ /* 0x000fe200078e0a06 */
[----:B------:R-:W-:Y:S01]  /*1110*/  IABS R21, R16 ;  /* 0x0000001000157213 */ /* 0x000fe20000000000 */
[----:B------:R-:W-:Y:S01]  /*1120*/  @!P0 IMAD.IADD R3, R3, 0x1, -R2 ;  /* 0x0000000103038824 */ /* 0x000fe200078e0a02 */
[C---:B------:R-:W-:Y:S01]  /*1130*/  ISETP.GT.U32.AND P0, PT, R2.reuse, R11, PT ;  /* 0x0000000b0200720c */ /* 0x040fe20003f04070 */
[----:B------:R-:W-:Y:S01]  /*1140*/  IMAD R13, R2, R10, R13 ;  /* 0x0000000a020d7224 */ /* 0x000fe200078e020d */
[----:B------:R-:W-:Y:S01]  /*1150*/  LOP3.LUT R10, R18, 0x58, RZ, 0xfc, !PT ;  /* 0x00000058120a7812 */ /* 0x000fe200078efcff */
[----:B------:R-:W-:Y:S01]  /*1160*/  IMAD.HI.U32 R8, R4, R21, RZ ;  /* 0x0000001504087227 */ /* 0x000fe200078e00ff */
[----:B------:R-:W-:-:S02]  /*1170*/  ISETP.GT.U32.AND P1, PT, R2, R3, PT ;  /* 0x000000030200720c */ /* 0x000fc40003f24070 */
[----:B------:R-:W-:Y:S01]  /*1180*/  IABS R23, R10 ;  /* 0x0000000a00177213 */ /* 0x000fe20000000000 */
[----:B------:R-:W-:Y:S01]  /*1190*/  IMAD.MOV R8, RZ, RZ, -R8 ;  /* 0x000000ffff087224 */ /* 0x000fe200078e0a08 */
[----:B------:R-:W-:Y:S01]  /*11a0*/  IABS R31, R20 ;  /* 0x00000014001f7213 */ /* 0x000fe20000000000 */
[--C-:B------:R-:W-:Y:S01]  /*11b0*/  @!P6 IMAD.IADD R9, R9, 0x1, -R2.reuse ;  /* 0x000000010909e824 */ /* 0x100fe200078e0a02 */
[C---:B------:R-:W-:Y:S01]  /*11c0*/  ISETP.GT.U32.AND P6, PT, R2.reuse, R13, PT ;  /* 0x0000000d0200720c */ /* 0x040fe20003fc4070 */
[----:B------:R-:W-:Y:S01]  /*11d0*/  IMAD.MOV R7, RZ, RZ, -R7 ;  /* 0x000000ffff077224 */ /* 0x000fe200078e0a07 */
[----:B------:R-:W-:Y:S01]  /*11e0*/  IABS R35, R24 ;  /* 0x0000001800237213 */ /* 0x000fe20000000000 */
[----:B------:R-:W-:Y:S01]  /*11f0*/  IMAD R21, R2, R8, R21 ;  /* 0x0000000802157224 */ /* 0x000fe200078e0215 */
[----:B------:R-:W-:Y:S01]  /*1200*/  LOP3.LUT R22, R18, 0x48, RZ, 0xfc, !PT ;  /* 0x0000004812167812 */ /* 0x000fe200078efcff */
[----:B------:R-:W-:Y:S01]  /*1210*/  IMAD R15, R2, R7, R15 ;  /* 0x00000007020f7224 */ /* 0x000fe200078e020f */
[----:B------:R-:W-:Y:S01]  /*1220*/  LOP3.LUT R26, R18, 0x40, RZ, 0xfc, !PT ;  /* 0x00000040121a7812 */ /* 0x000fe200078efcff */
[--C-:B------:R-:W-:Y:S01]  /*1230*/  @!P1 IMAD.IADD R3, R3, 0x1, -R2.reuse ;  /* 0x0000000103039824 */ /* 0x100fe200078e0a02 */
[----:B------:R-:W-:Y:S01]  /*1240*/  ISETP.GE.AND P1, PT, R12, RZ, PT ;  /* 0x000000ff0c00720c */ /* 0x000fe20003f26270 */
[--C-:B------:R-:W-:Y:S01]  /*1250*/  @!P0 IMAD.IADD R11, R11, 0x1, -R2.reuse ;  /* 0x000000010b0b8824 */ /* 0x100fe200078e0a02 */
[----:B------:R-:W-:Y:S01]  /*1260*/  LOP3.LUT R12, R18, 0x54, RZ, 0xfc, !PT ;  /* 0x00000054120c7812 */ /* 0x000fe200078efcff */
[----:B------:R-:W-:Y:S01]  /*1270*/  IMAD.MOV.U32 R7, RZ, RZ, R3 ;  /* 0x000000ffff077224 */ /* 0x000fe200078e0003 */
[----:B------:R-:W-:Y:S01]  /*1280*/  ISETP.GE.AND P0, PT, R14, RZ, PT ;  /* 0x000000ff0e00720c */ /* 0x000fe20003f06270 */
[----:B------:R-:W-:Y:S01]  /*1290*/  @!P6 IMAD.IADD R13, R13, 0x1, -R2 ;  /* 0x000000010d0de824 */ /* 0x000fe200078e0a02 */
[----:B------:R-:W-:Y:S01]  /*12a0*/  LOP3.LUT R14, R18, 0x50, RZ, 0xfc, !PT ;  /* 0x00000050120e7812 */ /* 0x000fe200078efcff */
[----:B------:R-:W-:Y:S01]  /*12b0*/  @!P3 IMAD.MOV R7, RZ, RZ, -R7 ;  /* 0x000000ffff07b224 */ /* 0x000fe200078e0a07 */
[C---:B------:R-:W-:Y:S01]  /*12c0*/  ISETP.GT.U32.AND P3, PT, R2.reuse, R11, PT ;  /* 0x0000000b0200720c */ /* 0x040fe20003f64070 */
[----:B------:R-:W-:Y:S01]  /*12d0*/  @!P5 IMAD.MOV R9, RZ, RZ, -R9 ;  /* 0x000000ffff09d224 */ /* 0x000fe200078e0a09 */
[----:B------:R-:W-:Y:S01]  /*12e0*/  ISETP.GT.U32.AND P6, PT, R2, R13, PT ;  /* 0x0000000d0200720c */ /* 0x000fe20003fc4070 */
[----:B------:R-:W-:Y:S01]  /*12f0*/  IMAD.HI.U32 R6, R4, R19, RZ ;  /* 0x0000001304067227 */ /* 0x000fe200078e00ff */
[----:B------:R-:W-:-:S02]  /*1300*/  ISETP.GT.U32.AND P5, PT, R2, R15, PT ;  /* 0x0000000f0200720c */ /* 0x000fc40003fa4070 */
[----:B------:R-:W-:Y:S01]  /*1310*/  IABS R25, R12 ;  /* 0x0000000c00197213 */ /* 0x000fe20000000000 */
[----:B------:R-:W-:Y:S01]  /*1320*/  IMAD.HI.U32 R3, R4, R23, RZ ;  /* 0x0000001704037227 */ /* 0x000fe200078e00ff */
[----:B------:R-:W-:Y:S02]  /*1330*/  IABS R29, R14 ;  /* 0x0000000e001d7213 */ /* 0x000fe40000000000 */
[----:B------:R-:W-:Y:S01]  /*1340*/  IABS R33, R22 ;  /* 0x0000001600217213 */ /* 0x000fe20000000000 */
[----:B------:R-:W-:Y:S01]  /*1350*/  IMAD.MOV R6, RZ, RZ, -R6 ;  /* 0x000000ffff067224 */ /* 0x000fe200078e0a06 */
[----:B------:R-:W-:Y:S01]  /*1360*/  IABS R27, R26 ;  /* 0x0000001a001b7213 */ /* 0x000fe20000000000 */
[----:B------:R-:W-:Y:S01]  /*1370*/  IMAD.MOV R3, RZ, RZ, -R3 ;  /* 0x000000ffff037224 */ /* 0x000fe200078e0a03 */
[----:B------:R-:W-:Y:S01]  /*1380*/  LOP3.LUT R30, R18, 0xc, RZ, 0xfc, !PT ;  /* 0x0000000c121e7812 */ /* 0x000fe200078efcff */
[--C-:B------:R-:W-:Y:S01]  /*1390*/  @!P6 IMAD.IADD R13, R13, 0x1, -R2.reuse ;  /* 0x000000010d0de824 */ /* 0x100fe200078e0a02 */
[C---:B------:R-:W-:Y:S01]  /*13a0*/  ISETP.GT.U32.AND P6, PT, R2.reuse, R21, PT ;  /* 0x000000150200720c */ /* 0x040fe20003fc4070 */
[C---:B------:R-:W-:Y:S01]  /*13b0*/  IMAD R19, R2.reuse, R6, R19 ;  /* 0x0000000602137224 */ /* 0x040fe200078e0213 */
[----:B------:R-:W-:Y:S01]  /*13c0*/  IABS R63, R30 ;  /* 0x0000001e003f7213 */ /* 0x000fe20000000000 */
[----:B------:R-:W-:Y:S01]  /*13d0*/  IMAD R3, R2, R3, R23 ;  /* 0x0000000302037224 */ /* 0x000fe200078e0217 */
[----:B------:R-:W-:Y:S01]  /*13e0*/  LOP3.LUT R28, R18, 0x10, RZ, 0xfc, !PT ;  /* 0x00000010121c7812 */ /* 0x000fe200078efcff */
[--C-:B------:R-:W-:Y:S01]  /*13f0*/  @!P3 IMAD.IADD R11, R11, 0x1, -R2.reuse ;  /* 0x000000010b0bb824 */ /* 0x100fe200078e0a02 */
[C---:B------:R-:W-:Y:S01]  /*1400*/  ISETP.GT.U32.AND P3, PT, R2.reuse, R19, PT ;  /* 0x000000130200720c */ /* 0x040fe20003f64070 */
[----:B------:R-:W-:Y:S01]  /*1410*/  @!P5 IMAD.IADD R15, R15, 0x1, -R2 ;  /* 0x000000010f0fd824 */ /* 0x000fe200078e0a02 */
[----:B------:R-:W-:Y:S01]  /*1420*/  ISETP.GT.U32.AND P5, PT, R2, R3, PT ;  /* 0x000000030200720c */ /* 0x000fe20003fa4070 */
[----:B------:R-:W-:Y:S01]  /*1430*/  IMAD.HI.U32 R6, R4, R25, RZ ;  /* 0x0000001904067227 */ /* 0x000fe200078e00ff */
[----:B------:R-:W-:-:S02]  /*1440*/  IABS R61, R28 ;  /* 0x0000001c003d7213 */ /* 0x000fc40000000000 */
[C---:B------:R-:W-:Y:S01]  /*1450*/  LOP3.LUT R32, R18.reuse, 0x8, RZ, 0xfc, !PT ;  /* 0x0000000812207812 */ /* 0x040fe200078efcff */
[----:B------:R-:W-:Y:S01]  /*1460*/  @!P6 IMAD.IADD R21, R21, 0x1, -R2 ;  /* 0x000000011515e824 */ /* 0x000fe200078e0a02 */
[----:B------:R-:W-:Y:S01]  /*1470*/  LOP3.LUT R34, R18, 0x4, RZ, 0xfc, !PT ;  /* 0x0000000412227812 */ /* 0x000fe200078efcff */
[----:B------:R-:W-:Y:S01]  /*1480*/  IMAD.HI.U32 R8, R4, R29, RZ ;  /* 0x0000001d04087227 */ /* 0x000fe200078e00ff */
[----:B------:R-:W-:Y:S02]  /*1490*/  IABS R65, R32 ;  /* 0x0000002000417213 */ /* 0x000fe40000000000 */
[C---:B------:R-:W-:Y:S01]  /*14a0*/  ISETP.GT.U32.AND P6, PT, R2.reuse, R21, PT ;  /* 0x000000150200720c */ /* 0x040fe20003fc4070 */
[----:B------:R-:W-:Y:S01]  /*14b0*/  IMAD.MOV R6, RZ, RZ, -R6 ;  /* 0x000000ffff067224 */ /* 0x000fe200078e0a06 */
[----:B------:R-:W-:Y:S01]  /*14c0*/  IABS R67, R34 ;  /* 0x0000002200437213 */ /* 0x000fe20000000000 */
[----:B------:R-:W-:Y:S01]  /*14d0*/  IMAD.MOV R8, RZ, RZ, -R8 ;  /* 0x000000ffff087224 */ /* 0x000fe200078e0a08 */
[----:B------:R-:W-:Y:S01]  /*14e0*/  IABS R69, R18 ;  /* 0x0000001200457213 */ /* 0x000fe20000000000 */
[----:B------:R-:W-:Y:S01]  /*14f0*/  IMAD R23, R2, R6, R25 ;  /* 0x0000000602177224 */ /* 0x000fe200078e0219 */
[----:B------:R-:W-:Y:S01]  /*1500*/  SHF.R.S32.HI R5, RZ, 0x5, R5 ;  /* 0x00000005ff057819 */ /* 0x000fe20000011405 */
[----:B------:R-:W-:-:S04]  /*1510*/  IMAD.HI.U32 R6, R4, R31, RZ ;  /* 0x0000001f04067227 */ /* 0x000fc800078e00ff */
[----:B------:R-:W-:Y:S02]  /*1520*/  IMAD R29, R2, R8, R29 ;  /* 0x00000008021d7224 */ /* 0x000fe400078e021d */
[--C-:B------:R-:W-:Y:S01]  /*1530*/  @!P6 IMAD.IADD R21, R21, 0x1, -R2.reuse ;  /* 0x000000011515e824 */ /* 0x100fe200078e0a02 */
[----:B------:R-:W-:Y:S01]  /*1540*/  ISETP.GE.AND P6, PT, R16, RZ, PT ;  /* 0x000000ff1000720c */ /* 0x000fe20003fc6270 */
[--C-:B------:R-:W-:Y:S01]  /*1550*/  @!P3 IMAD.IADD R19, R19, 0x1, -R2.reuse ;  /* 0x000000011313b824 */ /* 0x100fe200078e0a02 */
[----:B------:R-:W-:Y:S01]  /*1560*/  ISETP.GT.U32.AND P3, PT, R2, R15, PT ;  /* 0x0000000f0200720c */ /* 0x000fe20003f64070 */
[----:B------:R-:W-:Y:S02]  /*1570*/  @!P5 IMAD.IADD R3, R3, 0x1, -R2 ;  /* 0x000000010303d824 */ /* 0x000fe400078e0a02 */
[----:B------:R-:W-:Y:S02]  /*1580*/  IMAD.MOV R6, RZ, RZ, -R6 ;  /* 0x000000ffff067224 */ /* 0x000fe400078e0a06 */
[----:B------:R-:W-:Y:S01]  /*1590*/  IMAD.HI.U32 R8, R4, R35, RZ ;  /* 0x0000002304087227 */ /* 0x000fe200078e00ff */
[----:B------:R-:W-:-:S03]  /*15a0*/  ISETP.GT.U32.AND P5, PT, R2, R3, PT ;  /* 0x000000030200720c */ /* 0x000fc60003fa4070 */
[----:B------:R-:W-:Y:S01]  /*15b0*/  @!P4 IMAD.MOV R11, RZ, RZ, -R11 ;  /* 0x000000ffff0bc224 */ /* 0x000fe200078e0a0b */
[C---:B------:R-:W-:Y:S01]  /*15c0*/  ISETP.GT.U32.AND P4, PT, R2.reuse, R19, PT ;  /* 0x000000130200720c */ /* 0x040fe20003f84070 */
[----:B------:R-:W-:Y:S02]  /*15d0*/  IMAD R31, R2, R6, R31 ;  /* 0x00000006021f7224 */ /* 0x000fe400078e021f */
[----:B------:R-:W-:Y:S02]  /*15e0*/  IMAD.MOV R8, RZ, RZ, -R8 ;  /* 0x000000ffff087224 */ /* 0x000fe400078e0a08 */
[----:B------:R-:W-:-:S04]  /*15f0*/  IMAD.HI.U32 R6, R4, R33, RZ ;  /* 0x0000002104067227 */ /* 0x000fc800078e00ff */
[----:B------:R-:W-:Y:S01]  /*1600*/  IMAD R35, R2, R8, R35 ;  /* 0x0000000802237224 */ /* 0x000fe200078e0223 */
[----:B------:R-:W-:Y:S01]  /*1610*/  LOP3.LUT R8, R18, 0x38, RZ, 0xfc, !PT ;  /* 0x0000003812087812 */ /* 0x000fe200078efcff */
[----:B------:R-:W-:Y:S02]  /*1620*/  IMAD.MOV R6, RZ, RZ, -R6 ;  /* 0x000000ffff067224 */ /* 0x000fe400078e0a06 */
[----:B------:R-:W-:Y:S01]  /*1630*/  @!P6 IMAD.MOV R21, RZ, RZ, -R21 ;  /* 0x000000ffff15e224 */ /* 0x000fe200078e0a15 */
[C---:B------:R-:W-:Y:S01]  /*1640*/  ISETP.GT.U32.AND P6, PT, R2.reuse, R35, PT ;  /* 0x000000230200720c */ /* 0x040fe20003fc4070 */
[----:B------:R-:W-:Y:S01]  /*1650*/  @!P3 IMAD.IADD R15, R15, 0x1, -R2 ;  /* 0x000000010f0fb824 */ /* 0x000fe200078e0a02 */
[C---:B------:R-:W-:Y:S01]  /*1660*/  ISETP.GT.U32.AND P3, PT, R2.reuse, R23, PT ;  /* 0x000000170200720c */ /* 0x040fe20003f64070 */
[----:B------:R-:W-:Y:S01]  /*1670*/  IMAD R33, R2, R6, R33 ;  /* 0x0000000602217224 */ /* 0x000fe200078e0221 */
[----:B------:R-:W-:Y:S01]  /*1680*/  IABS R37, R8 ;  /* 0x0000000800257213 */ /* 0x000fe20000000000 */
[----:B------:R-:W-:-:S04]  /*1690*/  IMAD.HI.U32 R6, R4, R27, RZ ;  /* 0x0000001b04067227 */ /* 0x000fc800078e00ff */
[--C-:B------:R-:W-:Y:S01]  /*16a0*/  @!P5 IMAD.IADD R3, R3, 0x1, -R2.reuse ;  /* 0x000000010303d824 */ /* 0x100fe200078e0a02 */
[C---:B------:R-:W-:Y:S01]  /*16b0*/  ISETP.GT.U32.AND P5, PT, R2.reuse, R31, PT ;  /* 0x0000001f0200720c */ /* 0x040fe20003fa4070 */
[----:B------:R-:W-:Y:S01]  /*16c0*/  @!P4 IMAD.IADD R19, R19, 0x1, -R2 ;  /* 0x000000011313c824 */ /* 0x000fe200078e0a02 */
[C---:B------:R-:W-:Y:S01]  /*16d0*/  ISETP.GT.U32.AND P4, PT, R2.reuse, R29, PT ;  /* 0x0000001d0200720c */ /* 0x040fe20003f84070 */
[----:B------:R-:W-:Y:S02]  /*16e0*/  IMAD.MOV R6, RZ, RZ, -R6 ;  /* 0x000000ffff067224 */ /* 0x000fe400078e0a06 */
[----:B------:R-:W-:Y:S02]  /*16f0*/  IMAD.MOV.U32 R25, RZ, RZ, R3 ;  /* 0x000000ffff197224 */ /* 0x000fe400078e0003 */
[----:B------:R-:W-:Y:S01]  /*1700*/  @!P0 IMAD.MOV R19, RZ, RZ, -R19 ;  /* 0x000000ffff138224 */ /* 0x000fe200078e0a13 */
[C---:B------:R-:W-:Y:S01]  /*1710*/  ISETP.GT.U32.AND P0, PT, R2.reuse, R33, PT ;  /* 0x000000210200720c */ /* 0x040fe20003f04070 */
[----:B------:R-:W-:-:S02]  /*1720*/  IMAD R3, R2, R6, R27 ;  /* 0x0000000602037224 */ /* 0x000fc400078e021b */
[--C-:B------:R-:W-:Y:S02]  /*1730*/  @!P6 IMAD.IADD R35, R35, 0x1, -R2.reuse ;  /* 0x000000012323e824 */ /* 0x100fe400078e0a02 */
[--C-:B------:R-:W-:Y:S01]  /*1740*/  @!P3 IMAD.IADD R23, R23, 0x1, -R2.reuse ;  /* 0x000000011717b824 */ /* 0x100fe200078e0a02 */
[----:B------:R-:W-:Y:S01]  /*1750*/  ISETP.GT.U32.AND P6, PT, R2, R3, PT ;  /* 0x000000030200720c */ /* 0x000fe20003fc4070 */
[----:B------:R-:W-:Y:S01]  /*1760*/  @!P2 IMAD.MOV R13, RZ, RZ, -R13 ;  /* 0x000000ffff0da224 */ /* 0x000fe200078e0a0d */
[----:B------:R-:W-:Y:S01]  /*1770*/  ISETP.GE.AND P3, PT, R10, RZ, PT ;  /* 0x000000ff0a00720c */ /* 0x000fe20003f66270 */
[--C-:B------:R-:W-:Y:S01]  /*1780*/  @!P4 IMAD.IADD R29, R29, 0x1, -R2.reuse ;  /* 0x000000011d1dc824 */ /* 0x100fe200078e0a02 */
[----:B------:R-:W-:Y:S01]  /*1790*/  ISETP.GT.U32.AND P2, PT, R2, R23, PT ;  /* 0x000000170200720c */ /* 0x000fe20003f44070 */
[--C-:B------:R-:W-:Y:S01]  /*17a0*/  @!P5 IMAD.IADD R31, R31, 0x1, -R2.reuse ;  /* 0x000000011f1fd824 */ /* 0x100fe200078e0a02 */
[----:B------:R-:W-:Y:S01]  /*17b0*/  LOP3.LUT R10, R18, 0x34, RZ, 0xfc, !PT ;  /* 0x00000034120a7812 */ /* 0x000fe200078efcff */
[----:B------:R-:W-:Y:S01]  /*17c0*/  @!P0 IMAD.IADD R33, R33, 0x1, -R2 ;  /* 0x0000000121218824 */ /* 0x000fe200078e0a02 */
[----:B------:R-:W-:Y:S01]  /*17d0*/  ISETP.GT.U32.AND P5, PT, R2, R29, PT ;  /* 0x0000001d0200720c */ /* 0x000fe20003fa4070 */
[----:B------:R-:W-:Y:S01]  /*17e0*/  IMAD.HI.U32 R6, R4, R37, RZ ;  /* 0x0000002504067227 */ /* 0x000fe200078e00ff */
[----:B------:R-:W-:-:S02]  /*17f0*/  ISETP.GE.AND P4, PT, R12, RZ, PT ;  /* 0x000000ff0c00720c */ /* 0x000fc40003f86270 */
[----:B------:R-:W-:Y:S01]  /*1800*/  LOP3.LUT R12, R18, 0x30, RZ, 0xfc, !PT ;  /* 0x00000030120c7812 */ /* 0x000fe200078efcff */
[--C-:B------:R-:W-:Y:S01]  /*1810*/  @!P6 IMAD.IADD R3, R3, 0x1, -R2.reuse ;  /* 0x000000010303e824 */ /* 0x100fe200078e0a02 */
[----:B------:R-:W-:Y:S01]  /*1820*/  ISETP.GT.U32.AND P6, PT, R2, R33, PT ;  /* 0x000000210200720c */ /* 0x000fe20003fc4070 */
[----:B------:R-:W-:Y:S01]  /*1830*/  @!P3 IMAD.MOV R25, RZ, RZ, -R25 ;  /* 0x000000ffff19b224 */ /* 0x000fe200078e0a19 */
[----:B------:R-:W-:Y:S01]  /*1840*/  ISETP.GE.AND P3, PT, R14, RZ, PT ;  /* 0x000000ff0e00720c */ /* 0x000fe20003f66270 */
[----:B------:R-:W-:Y:S01]  /*1850*/  @!P2 IMAD.IADD R23, R23, 0x1, -R2 ;  /* 0x000000011717a824 */ /* 0x000fe200078e0a02 */
[----:B------:R-:W-:Y:S01]  /*1860*/  ISETP.GE.AND P2, PT, R20, RZ, PT ;  /* 0x000000ff1400720c */ /* 0x000fe20003f46270 */
[----:B------:R-:W-:Y:S01]  /*1870*/  IMAD.MOV R6, RZ, RZ, -R6 ;  /* 0x000000ffff067224 */ /* 0x000fe200078e0a06 */
[----:B------:R-:W-:Y:S01]  /*1880*/  IABS R43, R10 ;  /* 0x0000000a002b7213 */ /* 0x000fe20000000000 */
[----:B------:R-:W-:Y:S01]  /*1890*/  IMAD.MOV.U32 R27, RZ, RZ, R23 ;  /* 0x000000ffff1b7224 */ /* 0x000fe200078e0017 */
[----:B------:R-:W-:Y:S01]  /*18a0*/  IABS R45, R12 ;  /* 0x0000000c002d7213 */ /* 0x000fe20000000000 */
[----:B------:R-:W-:Y:S01]  /*18b0*/  IMAD R23, R2, R6, R37 ;  /* 0x0000000602177224 */ /* 0x000fe200078e0225 */
[----:B------:R-:W-:Y:S01]  /*18c0*/  LOP3.LUT R14, R18, 0x2c, RZ, 0xfc, !PT ;  /* 0x0000002c120e7812 */ /* 0x000fe200078efcff */
[----:B------:R-:W-:Y:S01]  /*18d0*/  @!P1 IMAD.MOV R15, RZ, RZ, -R15 ;  /* 0x000000ffff0f9224 */ /* 0x000fe200078e0a0f */
[C---:B------:R-:W-:Y:S01]  /*18e0*/  ISETP.GT.U32.AND P1, PT, R2.reuse, R31, PT ;  /* 0x0000001f0200720c */ /* 0x040fe20003f24070 */
[--C-:B------:R-:W-:Y:S01]  /*18f0*/  @!P6 IMAD.IADD R33, R33, 0x1, -R2.reuse ;  /* 0x000000012121e824 */ /* 0x100fe200078e0a02 */
[----:B------:R-:W-:Y:S01]  /*1900*/  ISETP.GT.U32.AND P6, PT, R2, R23, PT ;  /* 0x000000170200720c */ /* 0x000fe20003fc4070 */
[----:B------:R-:W-:Y:S01]  /*1910*/  @!P5 IMAD.IADD R29, R29, 0x1, -R2 ;  /* 0x000000011d1dd824 */ /* 0x000fe200078e0a02 */
[----:B------:R-:W-:Y:S01]  /*1920*/  ISETP.GE.AND P5, PT, R22, RZ, PT ;  /* 0x000000ff1600720c */ /* 0x000fe20003fa6270 */
[----:B------:R-:W-:Y:S01]  /*1930*/  IMAD.HI.U32 R6, R4, R43, RZ ;  /* 0x0000002b04067227 */ /* 0x000fe200078e00ff */
[----:B------:R-:W-:-:S02]  /*1940*/  LOP3.LUT R20, R18, 0x24, RZ, 0xfc, !PT ;  /* 0x0000002412147812 */ /* 0x000fc400078efcff */
[----:B------:R-:W-:Y:S01]  /*1950*/  IABS R47, R14 ;  /* 0x0000000e002f7213 */ /* 0x000fe20000000000 */
[----:B------:R-:W-:Y:S01]  /*1960*/  @!P3 IMAD.MOV R29, RZ, RZ, -R29 ;  /* 0x000000ffff1db224 */ /* 0x000fe200078e0a1d */
[C---:B------:R-:W-:Y:S01]  /*1970*/  ISETP.GT.U32.AND P3, PT, R2.reuse, R35, PT ;  /* 0x000000230200720c */ /* 0x040fe20003f64070 */
[----:B------:R-:W-:Y:S01]  /*1980*/  @!P4 IMAD.MOV R27, RZ, RZ, -R27 ;  /* 0x000000ffff1bc224 */ /* 0x000fe200078e0a1b */
[----:B------:R-:W-:Y:S01]  /*1990*/  ISETP.GT.U32.AND P4, PT, R2, R3, PT ;  /* 0x000000030200720c */ /* 0x000fe20003f84070 */
[--C-:B------:R-:W-:Y:S01]  /*19a0*/  @!P1 IMAD.IADD R31, R31, 0x1, -R2.reuse ;  /* 0x000000011f1f9824 */ /* 0x100fe200078e0a02 */
[----:B------:R-:W-:Y:S01]  /*19b0*/  ISETP.GE.AND P1, PT, R24, RZ, PT ;  /* 0x000000ff1800720c */ /* 0x000fe20003f26270 */
[----:B------:R-:W-:Y:S01]  /*19c0*/  @!P6 IMAD.IADD R23, R23, 0x1, -R2 ;  /* 0x000000011717e824 */ /* 0x000fe200078e0a02 */
[----:B------:R-:W-:Y:S01]  /*19d0*/  IABS R51, R20 ;  /* 0x0000001400337213 */ /* 0x000fe20000000000 */
[----:B------:R-:W-:Y:S01]  /*19e0*/  @!P2 IMAD.MOV R31, RZ, RZ, -R31 ;  /* 0x000000ffff1fa224 */ /* 0x000fe200078e0a1f */
[----:B------:R-:W-:Y:S01]  /*19f0*/  ISETP.GE.AND P2, PT, R8, RZ, PT ;  /* 0x000000ff0800720c */ /* 0x000fe20003f46270 */
[----:B------:R-:W-:Y:S01]  /*1a00*/  @!P5 IMAD.MOV R33, RZ, RZ, -R33 ;  /* 0x000000ffff21d224 */ /* 0x000fe200078e0a21 */
[----:B------:R-:W-:Y:S01]  /*1a10*/  ISETP.GT.U32.AND P5, PT, R2, R23, PT ;  /* 0x000000170200720c */ /* 0x000fe20003fa4070 */
[----:B------:R-:W-:Y:S01]  /*1a20*/  IMAD.HI.U32 R8, R4, R45, RZ ;  /* 0x0000002d04087227 */ /* 0x000fe200078e00ff */
[----:B------:R-:W-:-:S02]  /*1a30*/  LOP3.LUT R24, R18, 0x18, RZ, 0xfc, !PT ;  /* 0x0000001812187812 */ /* 0x000fc400078efcff */
[----:B------:R-:W-:Y:S01]  /*1a40*/  LOP3.LUT R22, R18, 0x20, RZ, 0xfc, !PT ;  /* 0x0000002012167812 */ /* 0x000fe200078efcff */
[----:B------:R-:W-:Y:S01]  /*1a50*/  @!P3 IMAD.IADD R35, R35, 0x1, -R2 ;  /* 0x000000012323b824 */ /* 0x000fe200078e0a02 */
[----:B------:R-:W-:Y:S01]  /*1a60*/  ISETP.GE.AND P3, PT, R10, RZ, PT ;  /* 0x000000ff0a00720c */ /* 0x000fe20003f66270 */
[----:B------:R-:W-:Y:S01]  /*1a70*/  IMAD.MOV R10, RZ, RZ, -R6 ;  /* 0x000000ffff0a7224 */ /* 0x000fe200078e0a06 */
[----:B------:R-:W-:Y:S01]  /*1a80*/  IABS R57, R24 ;  /* 0x0000001800397213 */ /* 0x000fe20000000000 */
[----:B------:R-:W-:Y:S01]  /*1a90*/  IMAD.MOV R8, RZ, RZ, -R8 ;  /* 0x000000ffff087224 */ /* 0x000fe200078e0a08 */
[----:B------:R-:W-:Y:S01]  /*1aa0*/  IABS R53, R22 ;  /* 0x0000001600357213 */ /* 0x000fe20000000000 */
[----:B------:R-:W-:Y:S01]  /*1ab0*/  IMAD R43, R2, R10, R43 ;  /* 0x0000000a022b7224 */ /* 0x000fe200078e022b */
[----:B------:R-:W-:Y:S01]  /*1ac0*/  ISETP.GE.AND P0, PT, R26, RZ, PT ;  /* 0x000000ff1a00720c */ /* 0x000fe20003f06270 */
[----:B------:R-:W-:Y:S01]  /*1ad0*/  IMAD R45, R2, R8, R45 ;  /* 0x00000008022d7224 */ /* 0x000fe200078e022d */
[----:B------:R-:W-:Y:S01]  /*1ae0*/  LOP3.LUT R26, R18, 0x14, RZ, 0xfc, !PT ;  /* 0x00000014121a7812 */ /* 0x000fe200078efcff */
[--C-:B------:R-:W-:Y:S01]  /*1af0*/  @!P5 IMAD.IADD R23, R23, 0x1, -R2.reuse ;  /* 0x000000011717d824 */ /* 0x100fe200078e0a02 */
[C---:B------:R-:W-:Y:S01]  /*1b00*/  ISETP.GT.U32.AND P6, PT, R2.reuse, R43, PT ;  /* 0x0000002b0200720c */ /* 0x040fe20003fc4070 */
[----:B------:R-:W-:Y:S01]  /*1b10*/  @!P4 IMAD.IADD R3, R3, 0x1, -R2 ;  /* 0x000000010303c824 */ /* 0x000fe200078e0a02 */
[----:B------:R-:W-:Y:S01]  /*1b20*/  ISETP.GT.U32.AND P5, PT, R2, R45, PT ;  /* 0x0000002d0200720c */ /* 0x000fe20003fa4070 */
[----:B------:R-:W-:Y:S01]  /*1b30*/  IMAD.HI.U32 R6, R4, R47, RZ ;  /* 0x0000002f04067227 */ /* 0x000fe200078e00ff */
[----:B------:R-:W-:-:S02]  /*1b40*/  ISETP.GE.AND P4, PT, R12, RZ, PT ;  /* 0x000000ff0c00720c */ /* 0x000fc40003f86270 */
[----:B------:R-:W-:Y:S01]  /*1b50*/  LOP3.LUT R12, R18, 0x28, RZ, 0xfc, !PT ;  /* 0x00000028120c7812 */ /* 0x000fe200078efcff */
[----:B------:R-:W-:Y:S01]  /*1b60*/  IMAD.HI.U32 R8, R4, R51, RZ ;  /* 0x0000003304087227 */ /* 0x000fe200078e00ff */
[----:B------:R-:W-:Y:S02]  /*1b70*/  IABS R59, R26 ;  /* 0x0000001a003b7213 */ /* 0x000fe40000000000 */
[----:B------:R-:W-:Y:S01]  /*1b80*/  IABS R49, R12 ;  /* 0x0000000c00317213 */ /* 0x000fe20000000000 */
[----:B------:R-:W-:Y:S02]  /*1b90*/  IMAD.MOV R6, RZ, RZ, -R6 ;  /* 0x000000ffff067224 */ /* 0x000fe400078e0a06 */
[--C-:B------:R-:W-:Y:S02]  /*1ba0*/  @!P6 IMAD.IADD R43, R43, 0x1, -R2.reuse ;  /* 0x000000012b2be824 */ /* 0x100fe400078e0a02 */
[----:B------:R-:W-:Y:S02]  /*1bb0*/  @!P5 IMAD.IADD R45, R45, 0x1, -R2 ;  /* 0x000000012d2dd824 */ /* 0x000fe400078e0a02 */
[----:B------:R-:W-:Y:S01]  /*1bc0*/  IMAD.MOV R8, RZ, RZ, -R8 ;  /* 0x000000ffff087224 */ /* 0x000fe200078e0a08 */
[C---:B------:R-:W-:Y:S01]  /*1bd0*/  ISETP.GT.U32.AND P6, PT, R2.reuse, R43, PT ;  /* 0x0000002b0200720c */ /* 0x040fe20003fc4070 */
[----:B------:R-:W-:-:S02]  /*1be0*/  IMAD R47, R2, R6, R47 ;  /* 0x00000006022f7224 */ /* 0x000fc400078e022f */
[----:B------:R-:W-:-:S04]  /*1bf0*/  IMAD.HI.U32 R6, R4, R49, RZ ;  /* 0x0000003104067227 */ /* 0x000fc800078e00ff */
[----:B------:R-:W-:Y:S01]  /*1c00*/  @!P1 IMAD.MOV R35, RZ, RZ, -R35 ;  /* 0x000000ffff239224 */ /* 0x000fe200078e0a23 */
[C---:B------:R-:W-:Y:S01]  /*1c10*/  ISETP.GT.U32.AND P1, PT, R2.reuse, R45, PT ;  /* 0x0000002d0200720c */ /* 0x040fe20003f24070 */
[----:B------:R-:W-:Y:S02]  /*1c20*/  IMAD R51, R2, R8, R51 ;  /* 0x0000000802337224 */ /* 0x000fe400078e0233 */
[----:B------:R-:W-:-:S04]  /*1c30*/  IMAD.HI.U32 R8, R4, R57, RZ ;  /* 0x0000003904087227 */ /* 0x000fc800078e00ff */
[----:B------:R-:W-:Y:S02]  /*1c40*/  IMAD.MOV R10, RZ, RZ, -R6 ;  /* 0x000000ffff0a7224 */ /* 0x000fe400078e0a06 */
[----:B------:R-:W-:Y:S02]  /*1c50*/  IMAD.MOV R8, RZ, RZ, -R8 ;  /* 0x000000ffff087224 */ /* 0x000fe400078e0a08 */
[----:B------:R-:W-:-:S04]  /*1c60*/  IMAD.HI.U32 R6, R4, R53, RZ ;  /* 0x0000003504067227 */ /* 0x000fc800078e00ff */
[----:B------:R-:W-:Y:S01]  /*1c70*/  IMAD R49, R2, R10, R49 ;  /* 0x0000000a02317224 */ /* 0x000fe200078e0231 */
[----:B------:R-:W-:Y:S01]  /*1c80*/  LEA.HI R10, R160, R181, RZ, 0x1b ;  /* 0x000000b5a00a7211 */ /* 0x000fe200078fd8ff */
[C---:B------:R-:W-:Y:S02]  /*1c90*/  IMAD R57, R2.reuse, R8, R57 ;  /* 0x0000000802397224 */ /* 0x040fe400078e0239 */
[----:B------:R-:W-:Y:S01]  /*1ca0*/  IMAD.MOV R6, RZ, RZ, -R6 ;  /* 0x000000ffff067224 */ /* 0x000fe200078e0a06 */
[C---:B------:R-:W-:Y:S01]  /*1cb0*/  ISETP.GT.U32.AND P5, PT, R2.reuse, R49, PT ;  /* 0x000000310200720c */ /* 0x040fe20003fa4070 */
[--C-:B------:R-:W-:Y:S01]  /*1cc0*/  @!P6 IMAD.IADD R43, R43, 0x1, -R2.reuse ;  /* 0x000000012b2be824 */ /* 0x100fe200078e0a02 */
[C---:B------:R-:W-:Y:S01]  /*1cd0*/  ISETP.GT.U32.AND P6, PT, R2.reuse, R47, PT ;  /* 0x0000002f0200720c */ /* 0x040fe20003fc4070 */
[----:B------:R-:W-:Y:S01]  /*1ce0*/  @!P1 IMAD.IADD R45, R45, 0x1, -R2 ;  /* 0x000000012d2d9824 */ /* 0x000fe200078e0a02 */
[C---:B------:R-:W-:Y:S01]  /*1cf0*/  ISETP.GT.U32.AND P1, PT, R2.reuse, R57, PT ;  /* 0x000000390200720c */ /* 0x040fe20003f24070 */
[----:B------:R-:W-:-:S02]  /*1d00*/  IMAD R53, R2, R6, R53 ;  /* 0x0000000602357224 */ /* 0x000fc400078e0235 */
[----:B------:R-:W-:Y:S02]  /*1d10*/  IMAD.MOV.U32 R37, RZ, RZ, R3 ;  /* 0x000000ffff257224 */ /* 0x000fe400078e0003 */
[----:B------:R-:W-:-:S04]  /*1d20*/  IMAD.HI.U32 R6, R4, R59, RZ ;  /* 0x0000003b04067227 */ /* 0x000fc800078e00ff */
[----:B------:R-:W-:-:S04]  /*1d30*/  IMAD.HI.U32 R3, R4, R63, RZ ;  /* 0x0000003f04037227 */ /* 0x000fc800078e00ff */
[----:B------:R-:W-:Y:S02]  /*1d40*/  IMAD.MOV R8, RZ, RZ, -R6 ;  /* 0x000000ffff087224 */ /* 0x000fe400078e0a06 */
[----:B------:R-:W-:Y:S02]  /*1d50*/  IMAD.MOV R3, RZ, RZ, -R3 ;  /* 0x000000ffff037224 */ /* 0x000fe400078e0a03 */
[----:B------:R-:W-:-:S04]  /*1d60*/  IMAD.HI.U32 R6, R4, R61, RZ ;  /* 0x0000003d04067227 */ /* 0x000fc800078e00ff */
[C---:B------:R-:W-:Y:S02]  /*1d70*/  IMAD R63, R2.reuse, R3, R63 ;  /* 0x00000003023f7224 */ /* 0x040fe400078e023f */
[----:B------:R-:W-:Y:S02]  /*1d80*/  IMAD.MOV R6, RZ, RZ, -R6 ;  /* 0x000000ffff067224 */ /* 0x000fe400078e0a06 */
[--C-:B------:R-:W-:Y:S01]  /*1d90*/  @!P6 IMAD.IADD R47, R47, 0x1, -R2.reuse ;  /* 0x000000012f2fe824 */ /* 0x100fe200078e0a02 */
[C---:B------:R-:W-:Y:S01]  /*1da0*/  ISETP.GT.U32.AND P6, PT, R2.reuse, R51, PT ;  /* 0x000000330200720c */ /* 0x040fe20003fc4070 */
[--C-:B------:R-:W-:Y:S01]  /*1db0*/  @!P5 IMAD.IADD R49, R49, 0x1, -R2.reuse ;  /* 0x000000013131d824 */ /* 0x100fe200078e0a02 */
[C---:B------:R-:W-:Y:S01]  /*1dc0*/  ISETP.GT.U32.AND P5, PT, R2.reuse, R53, PT ;  /* 0x000000350200720c */ /* 0x040fe20003fa4070 */
[----:B------:R-:W-:Y:S02]  /*1dd0*/  IMAD.MOV.U32 R41, RZ, RZ, R23 ;  /* 0x000000ffff297224 */ /* 0x000fe400078e0017 */
[----:B------:R-:W-:Y:S01]  /*1de0*/  @!P1 IMAD.IADD R57, R57, 0x1, -R2 ;  /* 0x0000000139399824 */ /* 0x000fe200078e0a02 */
[C---:B------:R-:W-:Y:S01]  /*1df0*/  ISETP.GT.U32.AND P1, PT, R2.reuse, R63, PT ;  /* 0x0000003f0200720c */ /* 0x040fe20003f24070 */
[----:B------:R-:W-:-:S02]  /*1e00*/  IMAD R61, R2, R6, R61 ;  /* 0x00000006023d7224 */ /* 0x000fc400078e023d */
[----:B------:R-:W-:Y:S02]  /*1e10*/  VIADD R16, R10, 0x7c ;  /* 0x0000007c0a107836 */ /* 0x000fe40000000000 */
[----:B------:R-:W-:Y:S01]  /*1e20*/  @!P0 IMAD.MOV R37, RZ, RZ, -R37 ;  /* 0x000000ffff258224 */ /* 0x000fe200078e0a25 */
[C---:B------:R-:W-:Y:S01]  /*1e30*/  ISETP.GT.U32.AND P0, PT, R2.reuse, R47, PT ;  /* 0x0000002f0200720c */ /* 0x040fe20003f04070 */
[----:B------:R-:W-:Y:S01]  /*1e40*/  @!P2 IMAD.MOV R41, RZ, RZ, -R41 ;  /* 0x000000ffff29a224 */ /* 0x000fe200078e0a29 */
[----:B------:R-:W-:Y:S01]  /*1e50*/  ISETP.GT.U32.AND P2, PT, R2, R49, PT ;  /* 0x000000310200720c */ /* 0x000fe20003f44070 */
[----:B------:R-:W-:-:S04]  /*1e60*/  IMAD.HI.U32 R6, R4, R65, RZ ;  /* 0x0000004104067227 */ /* 0x000fc800078e00ff */
[C---:B------:R-:W-:Y:S01]  /*1e70*/  IMAD R59, R2.reuse, R8, R59 ;  /* 0x00000008023b7224 */ /* 0x040fe200078e023b */
[----:B------:R-:W-:Y:S01]  /*1e80*/  IABS R8, R16 ;  /* 0x0000001000087213 */ /* 0x000fe20000000000 */
[----:B------:R-:W-:Y:S02]  /*1e90*/  IMAD.MOV R6, RZ, RZ, -R6 ;  /* 0x000000ffff067224 */ /* 0x000fe400078e0a06 */
[----:B------:R-:W-:Y:S02]  /*1ea0*/  @!P1 IMAD.IADD R63, R63, 0x1, -R2 ;  /* 0x000000013f3f9824 */ /* 0x000fe400078e0a02 */
[C---:B------:R-:W-:Y:S02]  /*1eb0*/  IMAD R65, R2.reuse, R6, R65 ;  /* 0x0000000602417224 */ /* 0x040fe400078e0241 */
[----:B------:R-:W-:Y:S02]  /*1ec0*/  IMAD.MOV.U32 R23, RZ, RZ, R8 ;  /* 0x000000ffff177224 */ /* 0x000fe400078e0008 */
[--C-:B------:R-:W-:Y:S01]  /*1ed0*/  @!P0 IMAD.IADD R47, R47, 0x1, -R2.reuse ;  /* 0x000000012f2f8824 */ /* 0x100fe200078e0a02 */
[C---:B------:R-:W-:Y:S01]  /*1ee0*/  ISETP.GT.U32.AND P1, PT, R2.reuse, R65, PT ;  /* 0x000000410200720c */ /* 0x040fe20003f24070 */
[----:B------:R-:W-:Y:S01]  /*1ef0*/  @!P2 IMAD.IADD R49, R49, 0x1, -R2 ;  /* 0x000000013131a824 */ /* 0x000fe200078e0a02 */
[----:B------:R-:W-:Y:S01]  /*1f00*/  ISETP.GT.U32.AND P0, PT, R2, R59, PT ;  /* 0x0000003b0200720c */ /* 0x000fe20003f04070 */
[----:B------:R-:W-:Y:S01]  /*1f10*/  IMAD.HI.U32 R3, R4, R23, RZ ;  /* 0x0000001704037227 */ /* 0x000fe200078e00ff */
[----:B------:R-:W-:-:S03]  /*1f20*/  ISETP.GT.U32.AND P2, PT, R2, R61, PT ;  /* 0x0000003d0200720c */ /* 0x000fc60003f44070 */
[----:B------:R-:W-:Y:S02]  /*1f30*/  IMAD.MOV R3, RZ, RZ, -R3 ;  /* 0x000000ffff037224 */ /* 0x000fe400078e0a03 */
[--C-:B------:R-:W-:Y:S02]  /*1f40*/  @!P5 IMAD.IADD R53, R53, 0x1, -R2.reuse ;  /* 0x000000013535d824 */ /* 0x100fe400078e0a02 */
[C---:B------:R-:W-:Y:S02]  /*1f50*/  IMAD R3, R2.reuse, R3, R23 ;  /* 0x0000000302037224 */ /* 0x040fe400078e0217 */
[--C-:B------:R-:W-:Y:S01]  /*1f60*/  @!P6 IMAD.IADD R51, R51, 0x1, -R2.reuse ;  /* 0x000000013333e824 */ /* 0x100fe200078e0a02 */
[C---:B------:R-:W-:Y:S01]  /*1f70*/  ISETP.GT.U32.AND P5, PT, R2.reuse, R53, PT ;  /* 0x000000350200720c */ /* 0x040fe20003fa4070 */
[--C-:B------:R-:W-:Y:S01]  /*1f80*/  @!P1 IMAD.IADD R65, R65, 0x1, -R2.reuse ;  /* 0x0000000141419824 */ /* 0x100fe200078e0a02 */
[----:B------:R-:W-:Y:S01]  /*1f90*/  ISETP.GT.U32.AND P1, PT, R2, R3, PT ;  /* 0x000000030200720c */ /* 0x000fe20003f24070 */
[--C-:B------:R-:W-:Y:S01]  /*1fa0*/  @!P0 IMAD.IADD R59, R59, 0x1, -R2.reuse ;  /* 0x000000013b3b8824 */ /* 0x100fe200078e0a02 */
[----:B------:R-:W-:Y:S01]  /*1fb0*/  ISETP.GE.AND P0, PT, R20, RZ, PT ;  /* 0x000000ff1400720c */ /* 0x000fe20003f06270 */
[----:B------:R-:W-:Y:S01]  /*1fc0*/  @!P2 IMAD.IADD R61, R61, 0x1, -R2 ;  /* 0x000000013d3da824 */ /* 0x000fe200078e0a02 */
[----:B------:R-:W-:Y:S01]  /*1fd0*/  ISETP.GE.AND P2, PT, R22, RZ, PT ;  /* 0x000000ff1600720c */ /* 0x000fe20003f46270 */
[----:B------:R-:W-:Y:S01]  /*1fe0*/  VIADD R20, R10, 0x5c ;  /* 0x0000005c0a147836 */ /* 0x000fe20000000000 */
[----:B------:R-:W-:Y:S01]  /*1ff0*/  ISETP.GT.U32.AND P6, PT, R2, R51, PT ;  /* 0x000000330200720c */ /* 0x000fe20003fc4070 */
[----:B------:R-:W-:-:S02]  /*2000*/  VIADD R22, R10, 0x3c ;  /* 0x0000003c0a167836 */ /* 0x000fc40000000000 */
[----:B------:R-:W-:Y:S01]  /*2010*/  VIADD R10, R10, 0x1c ;  /* 0x0000001c0a0a7836 */ /* 0x000fe20000000000 */
[----:B------:R-:W-:Y:S01]  /*2020*/  IABS R23, R20 ;  /* 0x0000001400177213 */ /* 0x000fe20000000000 */
[--C-:B------:R-:W-:Y:S01]  /*2030*/  @!P5 IMAD.IADD R53, R53, 0x1, -R2.reuse ;  /* 0x000000013535d824 */ /* 0x100fe200078e0a02 */
[----:B------:R-:W-:Y:S01]  /*2040*/  IABS R39, R22 ;  /* 0x0000001600277213 */ /* 0x000fe20000000000 */
[----:B------:R-:W-:Y:S01]  /*2050*/  @!P3 IMAD.MOV R43, RZ, RZ, -R43 ;  /* 0x000000ffff2bb224 */ /* 0x000fe200078e0a2b */
[----:B------:R-:W-:Y:S01]  /*2060*/  IABS R55, R10 ;  /* 0x0000000a00377213 */ /* 0x000fe20000000000 */
[----:B------:R-:W-:Y:S01]  /*2070*/  @!P1 IMAD.IADD R3, R3, 0x1, -R2 ;  /* 0x0000000103039824 */ /* 0x000fe200078e0a02 */
[----:B------:R-:W-:Y:S01]  /*2080*/  ISETP.GE.AND P5, PT, R12, RZ, PT ;  /* 0x000000ff0c00720c */ /* 0x000fe20003fa6270 */
[----:B------:R-:W-:Y:S01]  /*2090*/  IMAD.HI.U32 R6, R4, R23, RZ ;  /* 0x0000001704067227 */ /* 0x000fe200078e00ff */
[C---:B------:R-:W-:Y:S02]  /*20a0*/  ISETP.GT.U32.AND P3, PT, R2.reuse, R59, PT ;  /* 0x0000003b0200720c */ /* 0x040fe40003f64070 */
[----:B------:R-:W-:Y:S01]  /*20b0*/  ISETP.GT.U32.AND P1, PT, R2, R57, PT ;  /* 0x000000390200720c */ /* 0x000fe20003f24070 */
[----:B------:R-:W-:-:S04]  /*20c0*/  IMAD.HI.U32 R12, R4, R55, RZ ;  /* 0x00000037040c7227 */ /* 0x000fc800078e00ff */
[----:B------:R-:W-:-:S04]  /*20d0*/  IMAD.HI.U32 R8, R4, R39, RZ ;  /* 0x0000002704087227 */ /* 0x000fc800078e00ff */
[----:B------:R-:W-:Y:S01]  /*20e0*/  @!P6 IMAD.IADD R51, R51, 0x1, -R2 ;  /* 0x000000013333e824 */ /* 0x000fe200078e0a02 */
[----:B------:R-:W-:Y:S01]  /*20f0*/  ISETP.GE.AND P6, PT, R14, RZ, PT ;  /* 0x000000ff0e00720c */ /* 0x000fe20003fc6270 */
[----:B------:R-:W-:Y:S01]  /*2100*/  @!P4 IMAD.MOV R45, RZ, RZ, -R45 ;  /* 0x000000ffff2dc224 */ /* 0x000fe200078e0a2d */
[----:B------:R-:W-:Y:S01]  /*2110*/  ISETP.GT.U32.AND P4, PT, R2, R61, PT ;  /* 0x0000003d0200720c */ /* 0x000fe20003f84070 */
[----:B------:R-:W-:-:S04]  /*2120*/  IMAD.HI.U32 R14, R4, R67, RZ ;  /* 0x00000043040e7227 */ /* 0x000fc800078e00ff */
[----:B------:R-:W-:Y:S02]  /*2130*/  IMAD.MOV R6, RZ, RZ, -R6 ;  /* 0x000000ffff067224 */ /* 0x000fe400078e0a06 */
[----:B------:R-:W-:Y:S02]  /*2140*/  IMAD.MOV R12, RZ, RZ, -R12 ;  /* 0x000000ffff0c7224 */ /* 0x000fe400078e0a0c */
[----:B------:R-:W-:Y:S02]  /*2150*/  IMAD.MOV R8, RZ, RZ, -R8 ;  /* 0x000000ffff087224 */ /* 0x000fe400078e0a08 */
[----:B------:R-:W-:-:S04]  /*2160*/  IMAD.HI.U32 R4, R4, R69, RZ ;  /* 0x0000004504047227 */ /* 0x000fc800078e00ff */
[C---:B------:R-:W-:Y:S02]  /*2170*/  IMAD R23, R2.reuse, R6, R23 ;  /* 0x0000000602177224 */ /* 0x040fe400078e0217 */
[C---:B------:R-:W-:Y:S02]  /*2180*/  IMAD R55, R2.reuse, R12, R55 ;  /* 0x0000000c02377224 */ /* 0x040fe400078e0237 */
[C---:B------:R-:W-:Y:S02]  /*2190*/  IMAD R39, R2.reuse, R8, R39 ;  /* 0x0000000802277224 */ /* 0x040fe400078e0227 */
[----:B------:R-:W-:Y:S02]  /*21a0*/  IMAD.MOV R4, RZ, RZ, -R4 ;  /* 0x000000ffff047224 */ /* 0x000fe400078e0a04 */
[----:B------:R-:W-:Y:S01]  /*21b0*/  @!P0 IMAD.MOV R51, RZ, RZ, -R51 ;  /* 0x000000ffff338224 */ /* 0x000fe200078e0a33 */
[C---:B------:R-:W-:Y:S01]  /*21c0*/  ISETP.GT.U32.AND P0, PT, R2.reuse, R65, PT ;  /* 0x000000410200720c */ /* 0x040fe20003f04070 */
[----:B------:R-:W-:Y:S01]  /*21d0*/  @!P2 IMAD.MOV R53, RZ, RZ, -R53 ;  /* 0x000000ffff35a224 */ /* 0x000fe200078e0a35 */
[C---:B------:R-:W-:Y:S01]  /*21e0*/  ISETP.GT.U32.AND P2, PT, R2.reuse, R23, PT ;  /* 0x000000170200720c */ /* 0x040fe20003f44070 */
[----:B------:R-:W-:Y:S01]  /*21f0*/  @!P3 IMAD.IADD R59, R59, 0x1, -R2 ;  /* 0x000000013b3bb824 */ /* 0x000fe200078e0a02 */
[C---:B------:R-:W-:Y:S01]  /*2200*/  ISETP.GT.U32.AND P3, PT, R2.reuse, R55, PT ;  /* 0x000000370200720c */ /* 0x040fe20003f64070 */
[C---:B------:R-:W-:Y:S01]  /*2210*/  IMAD R69, R2.reuse, R4, R69 ;  /* 0x0000000402457224 */ /* 0x040fe200078e0245 */
[----:B------:R-:W-:Y:S01]  /*2220*/  SHF.R.S32.HI R4, RZ, 0x2, R160 ;  /* 0x00000002ff047819 */ /* 0x000fe200000114a0 */
[--C-:B------:R-:W-:Y:S01]  /*2230*/  @!P1 IMAD.IADD R57, R57, 0x1, -R2.reuse ;  /* 0x0000000139399824 */ /* 0x100fe200078e0a02 */
[C---:B------:R-:W-:Y:S01]  /*2240*/  ISETP.GT.U32.AND P1, PT, R2.reuse, R39, PT ;  /* 0x000000270200720c */ /* 0x040fe20003f24070 */
[----:B------:R-:W-:Y:S01]  /*2250*/  @!P4 IMAD.IADD R61, R61, 0x1, -R2 ;  /* 0x000000013d3dc824 */ /* 0x000fe200078e0a02 */
[----:B------:R-:W-:Y:S01]  /*2260*/  ISETP.GT.U32.AND P4, PT, R2, R69, PT ;  /* 0x000000450200720c */ /* 0x000fe20003f84070 */
[----:B------:R-:W-:Y:S01]  /*2270*/  IMAD.MOV R14, RZ, RZ, -R14 ;  /* 0x000000ffff0e7224 */ /* 0x000fe200078e0a0e */
[----:B------:R-:W-:Y:S01]  /*2280*/  SGXT R4, R4, 0x1 ;  /* 0x000000010404781a */ /* 0x000fe20000000200 */
[----:B------:R-:W-:Y:S01]  /*2290*/  @!P5 IMAD.MOV R49, RZ, RZ, -R49 ;  /* 0x000000ffff31d224 */ /* 0x000fe200078e0a31 */
[C---:B------:R-:W-:Y:S01]  /*22a0*/  ISETP.GT.U32.AND P5, PT, R2.reuse, R63, PT ;  /* 0x0000003f0200720c */ /* 0x040fe20003fa4070 */
[----:B------:R-:W-:Y:S01]  /*22b0*/  IMAD R67, R2, R14, R67 ;  /* 0x0000000e02437224 */ /* 0x000fe200078e0243 */
[----:B------:R-:W-:Y:S01]  /*22c0*/  LOP3.LUT R71, R4, 0x90, RZ, 0xc0, !PT ;  /* 0x0000009004477812 */ /* 0x000fe200078ec0ff */
[----:B------:R-:W-:Y:S01]  /*22d0*/  @!P6 IMAD.MOV R47, RZ, RZ, -R47 ;  /* 0x000000ffff2fe224 */ /* 0x000fe200078e0a2f */
[C---:B------:R-:W-:Y:S01]  /*22e0*/  ISETP.GT.U32.AND P6, PT, R2.reuse, R3, PT ;  /* 0x000000030200720c */ /* 0x040fe20003fc4070 */
[--C-:B------:R-:W-:Y:S01]  /*22f0*/  @!P0 IMAD.IADD R65, R65, 0x1, -R2.reuse ;  /* 0x0000000141418824 */ /* 0x100fe200078e0a02 */
[----:B------:R-:W-:Y:S01]  /*2300*/  ISETP.GT.U32.AND P0, PT, R2, R67, PT ;  /* 0x000000430200720c */ /* 0x000fe20003f04070 */
[--C-:B------:R-:W-:Y:S01]  /*2310*/  @!P2 IMAD.IADD R23, R23, 0x1, -R2.reuse ;  /* 0x000000011717a824 */ /* 0x100fe200078e0a02 */
[----:B------:R-:W-:Y:S01]  /*2320*/  ISETP.GE.AND P2, PT, R26, RZ, PT ;  /* 0x000000ff1a00720c */ /* 0x000fe20003f46270 */
        /* <DEDUP_REMOVED lines=11> */
[C---:B------:R-:W-:Y:S01]  /*23e0*/  ISETP.GT.U32.AND P0, PT, R2.reuse, R23, PT ;  /* 0x000000170200720c */ /* 0x040fe20003f04070 */
[----:B------:R-:W-:Y:S01]  /*23f0*/  @!P2 IMAD.MOV R59, RZ, RZ, -R59 ;  /* 0x000000ffff3ba224 */ /* 0x000fe200078e0a3b */
[C---:B------:R-:W-:Y:S01]  /*2400*/  ISETP.GT.U32.AND P2, PT, R2.reuse, R39, PT ;  /* 0x000000270200720c */ /* 0x040fe20003f44070 */
[----:B------:R-:W-:Y:S01]  /*2410*/  @!P3 IMAD.MOV R63, RZ, RZ, -R63 ;  /* 0x000000ffff3fb224 */ /* 0x000fe200078e0a3f */
[C---:B------:R-:W-:Y:S01]  /*2420*/  ISETP.GT.U32.AND P3, PT, R2.reuse, R69, PT ;  /* 0x000000450200720c */ /* 0x040fe20003f64070 */
[----:B------:R-:W-:Y:S01]  /*2430*/  @!P1 IMAD.MOV R61, RZ, RZ, -R61 ;  /* 0x000000ffff3d9224 */ /* 0x000fe200078e0a3d */
[C---:B------:R-:W-:Y:S01]  /*2440*/  ISETP.GT.U32.AND P1, PT, R2.reuse, R55, PT ;  /* 0x000000370200720c */ /* 0x040fe20003f24070 */
[----:B------:R-:W-:Y:S01]  /*2450*/  @!P4 IMAD.MOV R65, RZ, RZ, -R65 ;  /* 0x000000ffff41c224 */ /* 0x000fe200078e0a41 */
[----:B------:R-:W-:Y:S01]  /*2460*/  ISETP.GT.U32.AND P4, PT, R2, R67, PT ;  /* 0x000000430200720c */ /* 0x000fe20003f84070 */
[----:B------:R-:W-:Y:S01]  /*2470*/  @!P5 IMAD.MOV R3, RZ, RZ, -R3 ;  /* 0x000000ffff03d224 */ /* 0x000fe200078e0a03 */
[----:B------:R-:W-:Y:S01]  /*2480*/  LOP3.LUT R4, R160, 0x1f, RZ, 0xc0, !PT ;  /* 0x0000001fa0047812 */ /* 0x000fe200078ec0ff */
[----:B------:R-:W-:Y:S01]  /*2490*/  @!P6 IMAD.MOV R57, RZ, RZ, -R57 ;  /* 0x000000ffff39e224 */ /* 0x000fe200078e0a39 */
        /* <DEDUP_REMOVED lines=9> */
[----:B------:R-:W-:Y:S01]  /*2530*/  @!P4 IMAD.IADD R67, R67, 0x1, -R2 ;  /* 0x000000014343c824 */ /* 0x000fe200078e0a02 */
[----:B------:R-:W-:Y:S01]  /*2540*/  ISETP.NE.AND P4, PT, R17, RZ, PT ;  /* 0x000000ff1100720c */ /* 0x000fe20003f85270 */
[----:B------:R-:W0:Y:S01]  /*2550*/  LDC R160, c[0x0][0x238] ;  /* 0x00008e00ffa07b82 */ /* 0x000e220000000800 */
[----:B------:R-:W-:Y:S01]  /*2560*/  LOP3.LUT R2, RZ, R17, RZ, 0x33, !PT ;  /* 0x00000011ff027212 */ /* 0x000fe200078e33ff */
[----:B------:R-:W-:Y:S01]  /*2570*/  @!P6 IMAD.MOV R23, RZ, RZ, -R23 ;  /* 0x000000ffff17e224 */ /* 0x000fe200078e0a17 */
[----:B------:R-:W-:Y:S01]  /*2580*/  LOP3.LUT R244, R71, 0xf60, R244, 0xf8, !PT ;  /* 0x00000f6047f47812 */ /* 0x000fe200078ef8f4 */
[----:B------:R-:W-:Y:S01]  /*2590*/  @!P0 IMAD.MOV R39, RZ, RZ, -R39 ;  /* 0x000000ffff278224 */ /* 0x000fe200078e0a27 */
[C---:B------:R-:W-:Y:S01]  /*25a0*/  SEL R3, R2.reuse, R3, !P4 ;  /* 0x0000000302037207 */ /* 0x040fe20006000000 */
[----:B------:R-:W-:Y:S01]  /*25b0*/  @!P2 IMAD.MOV R55, RZ, RZ, -R55 ;  /* 0x000000ffff37a224 */ /* 0x000fe200078e0a37 */
[C---:B------:R-:W-:Y:S01]  /*25c0*/  SEL R11, R2.reuse, R11, !P4 ;  /* 0x0000000b020b7207 */ /* 0x040fe20006000000 */
[----:B------:R-:W-:Y:S01]  /*25d0*/  @!P3 IMAD.MOV R67, RZ, RZ, -R67 ;  /* 0x000000ffff43b224 */ /* 0x000fe200078e0a43 */
[C---:B------:R-:W-:Y:S01]  /*25e0*/  SEL R7, R2.reuse, R7, !P4 ;  /* 0x0000000702077207 */ /* 0x040fe20006000000 */
[----:B------:R-:W-:Y:S01]  /*25f0*/  @!P1 IMAD.MOV R69, RZ, RZ, -R69 ;  /* 0x000000ffff459224 */ /* 0x000fe200078e0a45 */
[C---:B------:R-:W-:Y:S01]  /*2600*/  SEL R9, R2.reuse, R9, !P4 ;  /* 0x0000000902097207 */ /* 0x040fe20006000000 */
[----:B------:R-:W-:Y:S01]  /*2610*/  IMAD R3, R3, UR4, RZ ;  /* 0x0000000403037c24 */ /* 0x000fe2000f8e02ff */
        /* <DEDUP_REMOVED lines=50> */
[----:B------:R-:W-:Y:S01]  /*2940*/  SEL R65, R2, R65, !P4 ;  /* 0x0000004102417207 */ /* 0x000fe20006000000 */
[----:B------:R-:W-:Y:S01]  /*2950*/  IMAD R0, R0, UR5, RZ ;  /* 0x0000000500007c24 */ /* 0x000fe2000f8e02ff */
[C---:B------:R-:W-:Y:S01]  /*2960*/  SEL R67, R2.reuse, R67, !P4 ;  /* 0x0000004302437207 */ /* 0x040fe20006000000 */
[----:B------:R-:W-:Y:S01]  /*2970*/  UIADD3 UR5, UR6, 0x1000, URZ ;  /* 0x0000100006057890 */ /* 0x000fe2000fffe03f */
[----:B------:R-:W-:Y:S01]  /*2980*/  SEL R2, R2, R69, !P4 ;  /* 0x0000004502027207 */ /* 0x000fe20006000000 */
[----:B------:R-:W-:Y:S01]  /*2990*/  IMAD R59, R59, UR4, RZ ;  /* 0x000000043b3b7c24 */ /* 0x000fe2000f8e02ff */
[----:B------:R-:W-:Y:S01]  /*29a0*/  SHF.R.S32.HI R174, RZ, 0x1f, R3 ;  /* 0x0000001fffae7819 */ /* 0x000fe20000011403 */
[----:B------:R-:W-:Y:S01]  /*29b0*/  IMAD R61, R61, UR4, RZ ;  /* 0x000000043d3d7c24 */ /* 0x000fe2000f8e02ff */
[----:B------:R-:W-:Y:S01]  /*29c0*/  SHF.R.S32.HI R168, RZ, 0x1f, R11 ;  /* 0x0000001fffa87819 */ /* 0x000fe2000001140b */
[----:B------:R-:W-:Y:S01]  /*29d0*/  IMAD R2, R2, UR4, RZ ;  /* 0x0000000402027c24 */ /* 0x000fe2000f8e02ff */
[----:B------:R-:W-:Y:S01]  /*29e0*/  IADD3 R178, P2, R11, UR10, RZ ;  /* 0x0000000a0bb27c10 */ /* 0x000fe2000ff5e0ff */
[----:B------:R-:W-:Y:S01]  /*29f0*/  IMAD R63, R63, UR4, RZ ;  /* 0x000000043f3f7c24 */ /* 0x000fe2000f8e02ff */
[----:B------:R-:W-:Y:S01]  /*2a00*/  IADD3 R3, P5, R3, UR10, RZ ;  /* 0x0000000a03037c10 */ /* 0x000fe2000ffbe0ff */
[----:B------:R-:W-:Y:S01]  /*2a10*/  IMAD R65, R65, UR4, RZ ;  /* 0x0000000441417c24 */ /* 0x000fe2000f8e02ff */
[----:B------:R-:W-:Y:S01]  /*2a20*/  SHF.R.S32.HI R172, RZ, 0x1f, R7 ;  /* 0x0000001fffac7819 */ /* 0x000fe20000011407 */
[----:B------:R-:W-:Y:S01]  /*2a30*/  IMAD R67, R67, UR4, RZ ;  /* 0x0000000443437c24 */ /* 0x000fe2000f8e02ff */
[----:B------:R-:W-:Y:S01]  /*2a40*/  IADD3 R180, P4, R7, UR10, RZ ;  /* 0x0000000a07b47c10 */ /* 0x000fe2000ff9e0ff */
[----:B------:R-:W-:Y:S01]  /*2a50*/  USHF.R.U32.HI UR5, URZ, 0x4, UR5 ;  /* 0x000000043f057899 */ /* 0x000fe20008011605 */
[----:B------:R-:W-:Y:S01]  /*2a60*/  SHF.R.S32.HI R170, RZ, 0x1f, R9 ;  /* 0x0000001fffaa7819 */ /* 0x000fe20000011409 */
[----:B------:R-:W-:Y:S01]  /*2a70*/  USHF.R.U32.HI UR4, URZ, 0x4, UR6 ;  /* 0x000000043f047899 */ /* 0x000fe20008011606 */
[----:B------:R-:W-:Y:S01]  /*2a80*/  IADD3 R179, P3, R9, UR10, RZ ;  /* 0x0000000a09b37c10 */ /* 0x000fe2000ff7e0ff */
[C---:B0-----:R-:W-:Y:S01]  /*2a90*/  IMAD.SHL.U32 R248, R160.reuse, 0x20, RZ ;  /* 0x00000020a0f87824 */ /* 0x041fe200078e00ff */
[----:B------:R-:W-:Y:S01]  /*2aa0*/  SHF.R.S32.HI R166, RZ, 0x1f, R13 ;  /* 0x0000001fffa67819 */ /* 0x000fe2000001140d */
[----:B------:R-:W-:Y:S01]  /*2ab0*/  USGXT.U32 UR4, UR4, 0xe ;  /* 0x0000000e0404789a */ /* 0x000fe20008000000 */
[----:B------:R-:W-:Y:S01]  /*2ac0*/  IADD3 R177, P1, R13, UR10, RZ ;  /* 0x0000000a0db17c10 */ /* 0x000fe2000ff3e0ff */
[----:B------:R-:W-:Y:S01]  /*2ad0*/  IMAD R252, R160, 0x5, RZ ;  /* 0x00000005a0fc7824 */ /* 0x000fe200078e02ff */
[----:B------:R-:W-:Y:S01]  /*2ae0*/  IADD3.X R168, R168, UR11, RZ, P2, !PT ;  /* 0x0000000ba8a87c10 */ /* 0x000fe200097fe4ff */
[----:B------:R-:W-:Y:S01]  /*2af0*/  IMAD.SHL.U32 R251, R160, 0x4, RZ ;  /* 0x00000004a0fb7824 */ /* 0x000fe200078e00ff */
[----:B------:R-:W-:Y:S01]  /*2b00*/  IADD3.X R174, R174, UR11, RZ, P5, !PT ;  /* 0x0000000baeae7c10 */ /* 0x000fe2000affe4ff */
[----:B------:R-:W-:Y:S01]  /*2b10*/  IMAD R250, R160, 0x3, RZ ;  /* 0x00000003a0fa7824 */ /* 0x000fe200078e02ff */
[----:B------:R-:W-:Y:S01]  /*2b20*/  IADD3.X R172, R172, UR11, RZ, P4, !PT ;  /* 0x0000000bacac7c10 */ /* 0x000fe2000a7fe4ff */
[----:B------:R-:W-:Y:S01]  /*2b30*/  IMAD.SHL.U32 R249, R160, 0x2, RZ ;  /* 0x00000002a0f97824 */ /* 0x000fe200078e00ff */
[----:B------:R-:W-:-:S02]  /*2b40*/  IADD3.X R170, R170, UR11, RZ, P3, !PT ;  /* 0x0000000baaaa7c10 */ /* 0x000fc40009ffe4ff */
[----:B------:R-:W-:Y:S02]  /*2b50*/  CS2R R68, SRZ ;  /* 0x0000000000447805 */ /* 0x000fe4000001ff00 */
[----:B------:R-:W-:Y:S02]  /*2b60*/  SHF.R.S32.HI R22, RZ, 0x1f, R27 ;  /* 0x0000001fff167819 */ /* 0x000fe4000001141b */
[----:B------:R-:W-:Y:S02]  /*2b70*/  CS2R R70, SRZ ;  /* 0x0000000000467805 */ /* 0x000fe4000001ff00 */
[----:B------:R-:W-:Y:S02]  /*2b80*/  IADD3 R167, P2, R27, UR10, RZ ;  /* 0x0000000a1ba77c10 */ /* 0x000fe4000ff5e0ff */
[----:B------:R-:W-:Y:S02]  /*2b90*/  CS2R R26, SRZ ;  /* 0x00000000001a7805 */ /* 0x000fe4000001ff00 */
[----:B------:R-:W-:-:S02]  /*2ba0*/  SHF.R.S32.HI R164, RZ, 0x1f, R15 ;  /* 0x0000001fffa47819 */ /* 0x000fc4000001140f */
[----:B------:R-:W-:Y:S02]  /*2bb0*/  IADD3 R176, P0, R15, UR10, RZ ;  /* 0x0000000a0fb07c10 */ /* 0x000fe4000ff1e0ff */
[----:B------:R-:W-:Y:S02]  /*2bc0*/  SHF.R.S32.HI R158, RZ, 0x1f, R19 ;  /* 0x0000001fff9e7819 */ /* 0x000fe40000011413 */
[----:B------:R-:W-:Y:S02]  /*2bd0*/  IADD3 R175, P6, R19, UR10, RZ ;  /* 0x0000000a13af7c10 */ /* 0x000fe4000ffde0ff */
[----:B------:R-:W-:Y:S02]  /*2be0*/  SHF.R.S32.HI R156, RZ, 0x1f, R21 ;  /* 0x0000001fff9c7819 */ /* 0x000fe40000011415 */
[----:B------:R-:W-:Y:S02]  /*2bf0*/  IADD3 R173, P5, R21, UR10, RZ ;  /* 0x0000000a15ad7c10 */ /* 0x000fe4000ffbe0ff */
[----:B------:R-:W-:-:S02]  /*2c00*/  SHF.R.S32.HI R154, RZ, 0x1f, R23 ;  /* 0x0000001fff9a7819 */ /* 0x000fc40000011417 */
[----:B------:R-:W-:Y:S02]  /*2c10*/  IADD3 R171, P4, R23, UR10, RZ ;  /* 0x0000000a17ab7c10 */ /* 0x000fe4000ff9e0ff */
[----:B------:R-:W-:Y:S02]  /*2c20*/  SHF.R.S32.HI R152, RZ, 0x1f, R25 ;  /* 0x0000001fff987819 */ /* 0x000fe40000011419 */
[----:B------:R-:W-:Y:S02]  /*2c30*/  IADD3 R169, P3, R25, UR10, RZ ;  /* 0x0000000a19a97c10 */ /* 0x000fe4000ff7e0ff */
[----:B------:R-:W-:Y:S02]  /*2c40*/  CS2R R24, SRZ ;  /* 0x0000000000187805 */ /* 0x000fe4000001ff00 */
[----:B------:R-:W-:Y:S02]  /*2c50*/  IADD3.X R166, R166, UR11, RZ, P1, !PT ;  /* 0x0000000ba6a67c10 */ /* 0x000fe40008ffe4ff */
[----:B------:R-:W-:-:S02]  /*2c60*/  SHF.R.S32.HI R20, RZ, 0x1f, R29 ;  /* 0x0000001fff147819 */ /* 0x000fc4000001141d */
[----:B------:R-:W-:Y:S02]  /*2c70*/  IADD3 R165, P1, R29, UR10, RZ ;  /* 0x0000000a1da57c10 */ /* 0x000fe4000ff3e0ff */
[----:B------:R-:W-:Y:S02]  /*2c80*/  CS2R R28, SRZ ;  /* 0x00000000001c7805 */ /* 0x000fe4000001ff00 */
[----:B------:R-:W-:Y:S02]  /*2c90*/  IADD3.X R22, R22, UR11, RZ, P2, !PT ;  /* 0x0000000b16167c10 */ /* 0x000fe400097fe4ff */
[----:B------:R-:W-:Y:S02]  /*2ca0*/  IADD3.X R164, R164, UR11, RZ, P0, !PT ;  /* 0x0000000ba4a47c10 */ /* 0x000fe400087fe4ff */
[----:B------:R-:W-:Y:S02]  /*2cb0*/  IADD3.X R158, R158, UR11, RZ, P6, !PT ;  /* 0x0000000b9e9e7c10 */ /* 0x000fe4000b7fe4ff */
[----:B------:R-:W-:-:S02]  /*2cc0*/  IADD3.X R156, R156, UR11, RZ, P5, !PT ;  /* 0x0000000b9c9c7c10 */ /* 0x000fc4000affe4ff */
[----:B------:R-:W-:Y:S02]  /*2cd0*/  IADD3.X R154, R154, UR11, RZ, P4, !PT ;  /* 0x0000000b9a9a7c10 */ /* 0x000fe4000a7fe4ff */
[----:B------:R-:W-:Y:S02]  /*2ce0*/  IADD3.X R152, R152, UR11, RZ, P3, !PT ;  /* 0x0000000b98987c10 */ /* 0x000fe40009ffe4ff */
[----:B------:R-:W-:Y:S02]  /*2cf0*/  SHF.R.S32.HI R11, RZ, 0x1f, R41 ;  /* 0x0000001fff0b7819 */ /* 0x000fe40000011429 */
[----:B------:R-:W-:Y:S02]  /*2d00*/  IADD3 R21, P2, R41, UR10, RZ ;  /* 0x0000000a29157c10 */ /* 0x000fe4000ff5e0ff */
[----:B------:R-:W-:Y:S02]  /*2d10*/  CS2R R40, SRZ ;  /* 0x0000000000287805 */ /* 0x000fe4000001ff00 */
[----:B------:R-:W-:-:S02]  /*2d20*/  SHF.R.S32.HI R18, RZ, 0x1f, R31 ;  /* 0x0000001fff127819 */ /* 0x000fc4000001141f */
[----:B------:R-:W-:Y:S02]  /*2d30*/  IADD3 R159, P0, R31, UR10, RZ ;  /* 0x0000000a1f9f7c10 */ /* 0x000fe4000ff1e0ff */
[----:B------:R-:W-:Y:S02]  /*2d40*/  CS2R R30, SRZ ;  /* 0x00000000001e7805 */ /* 0x000fe4000001ff00 */
        /* <DEDUP_REMOVED lines=12> */
[----:B------:R-:W-:Y:S02]  /*2e10*/  IADD3.X R20, R20, UR11, RZ, P1, !PT ;  /* 0x0000000b14147c10 */ /* 0x000fe40008ffe4ff */
[----:B------:R-:W-:Y:S02]  /*2e20*/  SHF.R.S32.HI R10, RZ, 0x1f, R43 ;  /* 0x0000001fff0a7819 */ /* 0x000fe4000001142b */
[----:B------:R-:W-:Y:S02]  /*2e30*/  IADD3 R19, P1, R43, UR10, RZ ;  /* 0x0000000a2b137c10 */ /* 0x000fe4000ff3e0ff */
[----:B------:R-:W-:-:S02]  /*2e40*/  CS2R R42, SRZ ;  /* 0x00000000002a7805 */ /* 0x000fc4000001ff00 */
[----:B------:R-:W-:Y:S02]  /*2e50*/  IADD3.X R11, R11, UR11, RZ, P2, !PT ;  /* 0x0000000b0b0b7c10 */ /* 0x000fe400097fe4ff */
[----:B------:R-:W-:Y:S02]  /*2e60*/  IADD3.X R18, R18, UR11, RZ, P0, !PT ;  /* 0x0000000b12127c10 */ /* 0x000fe400087fe4ff */
[----:B------:R-:W-:Y:S02]  /*2e70*/  IADD3.X R16, R16, UR11, RZ, P6, !PT ;  /* 0x0000000b10107c10 */ /* 0x000fe4000b7fe4ff */
[----:B------:R-:W-:Y:S02]  /*2e80*/  IADD3.X R14, R14, UR11, RZ, P5, !PT ;  /* 0x0000000b0e0e7c10 */ /* 0x000fe4000affe4ff */
[----:B------:R-:W-:Y:S02]  /*2e90*/  IADD3.X R13, R13, UR11, RZ, P4, !PT ;  /* 0x0000000b0d0d7c10 */ /* 0x000fe4000a7fe4ff */
[----:B------:R-:W-:-:S02]  /*2ea0*/  IADD3.X R12, R12, UR11, RZ, P3, !PT ;  /* 0x0000000b0c0c7c10 */ /* 0x000fc40009ffe4ff */
[----:B------:R-:W-:Y:S02]  /*2eb0*/  SHF.R.S32.HI R221, RZ, 0x1f, R55 ;  /* 0x0000001fffdd7819 */ /* 0x000fe40000011437 */
[----:B------:R-:W-:Y:S02]  /*2ec0*/  IADD3 R223, P2, R55, UR10, RZ ;  /* 0x0000000a37df7c10 */ /* 0x000fe4000ff5e0ff */
[----:B------:R-:W-:Y:S02]  /*2ed0*/  CS2R R54, SRZ ;  /* 0x0000000000367805 */ /* 0x000fe4000001ff00 */
[----:B------:R-:W-:Y:S02]  /*2ee0*/  SHF.R.S32.HI R9, RZ, 0x1f, R45 ;  /* 0x0000001fff097819 */ /* 0x000fe4000001142d */
[----:B------:R-:W-:Y:S02]  /*2ef0*/  IADD3 R17, P0, R45, UR10, RZ ;  /* 0x0000000a2d117c10 */ /* 0x000fe4000ff1e0ff */
[----:B------:R-:W-:-:S02]  /*2f00*/  CS2R R44, SRZ ;  /* 0x00000000002c7805 */ /* 0x000fc4000001ff00 */
        /* <DEDUP_REMOVED lines=12> */
[----:B------:R-:W-:Y:S02]  /*2fd0*/  IADD3.X R10, R10, UR11, RZ, P1, !PT ;  /* 0x0000000b0a0a7c10 */ /* 0x000fe40008ffe4ff */
[----:B------:R-:W-:Y:S02]  /*2fe0*/  SHF.R.S32.HI R225, RZ, 0x1f, R57 ;  /* 0x0000001fffe17819 */ /* 0x000fe40000011439 */
[----:B------:R-:W-:Y:S02]  /*2ff0*/  IADD3 R227, P1, R57, UR10, RZ ;  /* 0x0000000a39e37c10 */ /* 0x000fe4000ff3e0ff */
[----:B------:R-:W-:Y:S02]  /*3000*/  CS2R R56, SRZ ;  /* 0x0000000000387805 */ /* 0x000fe4000001ff00 */
[----:B------:R-:W-:Y:S02]  /*3010*/  IADD3.X R221, R221, UR11, RZ, P2, !PT ;  /* 0x0000000bdddd7c10 */ /* 0x000fe400097fe4ff */
[----:B------:R-:W-:-:S02]  /*3020*/  IADD3.X R9, R9, UR11, RZ, P0, !PT ;  /* 0x0000000b09097c10 */ /* 0x000fc400087fe4ff */
[----:B------:R-:W-:Y:S02]  /*3030*/  IADD3.X R8, R8, UR11, RZ, P6, !PT ;  /* 0x0000000b08087c10 */ /* 0x000fe4000b7fe4ff */
[----:B------:R-:W-:Y:S02]  /*3040*/  IADD3.X R209, R209, UR11, RZ, P5, !PT ;  /* 0x0000000bd1d17c10 */ /* 0x000fe4000affe4ff */
[----:B------:R-:W-:Y:S02]  /*3050*/  IADD3.X R213, R213, UR11, RZ, P4, !PT ;  /* 0x0000000bd5d57c10 */ /* 0x000fe4000a7fe4ff */
[----:B------:R-:W-:Y:S02]  /*3060*/  IADD3.X R217, R217, UR11, RZ, P3, !PT ;  /* 0x0000000bd9d97c10 */ /* 0x000fe40009ffe4ff */
[----:B------:R-:W-:Y:S02]  /*3070*/  SHF.R.S32.HI R241, RZ, 0x1f, R2 ;  /* 0x0000001ffff17819 */ /* 0x000fe40000011402 */
[----:B------:R-:W-:Y:S01]  /*3080*/  IADD3 R242, P2, R2, UR10, RZ ;  /* 0x0000000a02f27c10 */ /* 0x000fe2000ff5e0ff */
[----:B------:R-:W-:Y:S01]  /*3090*/  IMAD R2, R4, UR7, RZ ;  /* 0x0000000704027c24 */ /* 0x000fe2000f8e02ff */
[----:B------:R-:W-:Y:S01]  /*30a0*/  IADD3 R231, P0, R59, UR10, RZ ;  /* 0x0000000a3be77c10 */ /* 0x000fe2000ff1e0ff */
[----:B------:R-:W-:Y:S01]  /*30b0*/  ULDC UR7, c[0x0][0x238] ;  /* 0x00008e0000077ab9 */ /* 0x000fe20000000800 */
[----:B------:R-:W-:-:S02]  /*30c0*/  IADD3 R234, P6, R61, UR10, RZ ;  /* 0x0000000a3dea7c10 */ /* 0x000fc4000ffde0ff */
[----:B------:R-:W-:Y:S02]  /*30d0*/  IADD3 R236, P5, R63, UR10, RZ ;  /* 0x0000000a3fec7c10 */ /* 0x000fe4000ffbe0ff */
[----:B------:R-:W-:Y:S02]  /*30e0*/  IADD3 R238, P4, R65, UR10, RZ ;  /* 0x0000000a41ee7c10 */ /* 0x000fe4000ff9e0ff */
[----:B------:R-:W-:Y:S01]  /*30f0*/  IADD3 R240, P3, R67, UR10, RZ ;  /* 0x0000000a43f07c10 */ /* 0x000fe2000ff7e0ff */
[----:B------:R-:W-:Y:S01]  /*3100*/  USGXT.U32 UR10, UR5, 0xe ;  /* 0x0000000e050a789a */ /* 0x000fe20008000000 */
[----:B------:R-:W-:Y:S02]  /*3110*/  IADD3.X R225, R225, UR11, RZ, P1, !PT ;  /* 0x0000000be1e17c10 */ /* 0x000fe40008ffe4ff */
[----:B------:R-:W-:Y:S02]  /*3120*/  SHF.R.S32.HI R229, RZ, 0x1f, R59 ;  /* 0x0000001fffe57819 */ /* 0x000fe4000001143b */
[----:B------:R-:W-:-:S02]  /*3130*/  CS2R R58, SRZ ;  /* 0x00000000003a7805 */ /* 0x000fc4000001ff00 */
[----:B------:R-:W-:Y:S02]  /*3140*/  SHF.R.S32.HI R233, RZ, 0x1f, R61 ;  /* 0x0000001fffe97819 */ /* 0x000fe4000001143d */
[----:B------:R-:W-:Y:S02]  /*3150*/  CS2R R60, SRZ ;  /* 0x00000000003c7805 */ /* 0x000fe4000001ff00 */
[----:B------:R-:W-:Y:S02]  /*3160*/  SHF.R.S32.HI R235, RZ, 0x1f, R63 ;  /* 0x0000001fffeb7819 */ /* 0x000fe4000001143f */
[----:B------:R-:W-:Y:S02]  /*3170*/  CS2R R62, SRZ ;  /* 0x00000000003e7805 */ /* 0x000fe4000001ff00 */
[----:B------:R-:W-:Y:S02]  /*3180*/  SHF.R.S32.HI R237, RZ, 0x1f, R65 ;  /* 0x0000001fffed7819 */ /* 0x000fe40000011441 */
[----:B------:R-:W-:-:S02]  /*3190*/  CS2R R64, SRZ ;  /* 0x0000000000407805 */ /* 0x000fc4000001ff00 */
[----:B------:R-:W-:Y:S02]  /*31a0*/  SHF.R.S32.HI R239, RZ, 0x1f, R67 ;  /* 0x0000001fffef7819 */ /* 0x000fe40000011443 */
[----:B------:R-:W-:Y:S02]  /*31b0*/  CS2R R66, SRZ ;  /* 0x0000000000427805 */ /* 0x000fe4000001ff00 */
[----:B------:R-:W-:Y:S01]  /*31c0*/  IADD3 R7, P1, R0, UR8, RZ ;  /* 0x0000000800077c10 */ /* 0x000fe2000ff3e0ff */
[----:B------:R-:W-:Y:S01]  /*31d0*/  UMOV UR8, 0xffffff80 ;  /* 0xffffff8000087882 */ /* 0x000fe20000000000 */
[----:B------:R-:W-:Y:S01]  /*31e0*/  IADD3.X R229, R229, UR11, RZ, P0, !PT ;  /* 0x0000000be5e57c10 */ /* 0x000fe200087fe4ff */
[----:B------:R-:W-:Y:S01]  /*31f0*/  UMOV UR5, URZ ;  /* 0x0000003f00057c82 */ /* 0x000fe20008000000 */
[----:B------:R-:W-:Y:S01]  /*3200*/  IADD3.X R233, R233, UR11, RZ, P6, !PT ;  /* 0x0000000be9e97c10 */ /* 0x000fe2000b7fe4ff */
[----:B------:R-:W-:Y:S01]  /*3210*/  UMOV UR18, UR10 ;  /* 0x0000000a00127c82 */ /* 0x000fe20008000000 */
[----:B------:R-:W-:-:S02]  /*3220*/  IADD3.X R235, R235, UR11, RZ, P5, !PT ;  /* 0x0000000bebeb7c10 */ /* 0x000fc4000affe4ff */
[----:B------:R-:W-:Y:S02]  /*3230*/  IADD3.X R237, R237, UR11, RZ, P4, !PT ;  /* 0x0000000beded7c10 */ /* 0x000fe4000a7fe4ff */
[----:B------:R-:W-:Y:S02]  /*3240*/  IADD3.X R239, R239, UR11, RZ, P3, !PT ;  /* 0x0000000befef7c10 */ /* 0x000fe40009ffe4ff */
[----:B------:R-:W-:Y:S02]  /*3250*/  IADD3.X R241, R241, UR11, RZ, P2, !PT ;  /* 0x0000000bf1f17c10 */ /* 0x000fe400097fe4ff */
[----:B------:R-:W-:Y:S01]  /*3260*/  LEA.HI.X.SX32 R6, R0, UR9, 0x1, P1 ;  /* 0x0000000900067c11 */ /* 0x000fe200088f0eff */
[----:B------:R-:W-:Y:S01]  /*3270*/  UMOV UR9, 0x3fffffef ;  /* 0x3fffffef00097882 */ /* 0x000fe20000000000 */
[----:B------:R-:W-:Y:S01]  /*3280*/  SHF.R.S32.HI R246, RZ, 0x1f, R2 ;  /* 0x0000001ffff67819 */ /* 0x000fe20000011402 */
[----:B------:R-:W-:Y:S01]  /*3290*/  IMAD.U32 R0, RZ, RZ, UR15 ;  /* 0x0000000fff007e24 */ /* 0x000fe2000f8e00ff */
[----:B------:R-:W-:Y:S01]  /*32a0*/  LOP3.LUT R160, R244, 0x10, RZ, 0x3c, !PT ;  /* 0x00000010f4a07812 */ /* 0x000fe200078e3cff */
[----:B------:R-:W-:-:S02]  /*32b0*/  USHF.R.S32.HI UR15, URZ, 0x1f, UR14 ;  /* 0x0000001f3f0f7899 */ /* 0x000fc4000801140e */
[----:B------:R-:W-:-:S12]  /*32c0*/  UIADD3.64 UR8, UR4, -UR8, URZ ;  /* 0x8000000804087297 */ /* 0x000fd8000fffe03f */
.L_x_1:
[----:B------:R-:W0:Y:S01]  /*32d0*/  LDC R186, c[0x0][0x238] ;  /* 0x00008e00ffba7b82 */ /* 0x000e220000000800 */
[C---:B------:R-:W-:Y:S02]  /*32e0*/  ISETP.GT.AND P2, PT, R0.reuse, 0x2, PT ;  /* 0x000000020000780c */ /* 0x040fe40003f44270 */
[C---:B------:R-:W-:Y:S02]  /*32f0*/  IADD3 R160, P0, R249.reuse, R7, RZ ;  /* 0x00000007f9a07210 */ /* 0x040fe40007f1e0ff */
[----:B------:R-:W-:Y:S02]  /*3300*/  PRMT R162, RZ, 0x7610, R162 ;  /* 0x00007610ffa27816 */ /* 0x000fe400000000a2 */
[----:B------:R-:W-:Y:S02]  /*3310*/  LEA.HI.X.SX32 R161, R249, R6, 0x1, P0 ;  /* 0x00000006f9a17211 */ /* 0x000fe400000f0eff */
[C---:B------:R-:W-:Y:S02]  /*3320*/  ISETP.GT.AND P0, PT, R0.reuse, 0x4, PT ;  /* 0x000000040000780c */ /* 0x040fe40003f04270 */
[----:B------:R-:W-:-:S02]  /*3330*/  ISETP.GT.AND P4, PT, R0, 0x3, PT ;  /* 0x000000030000780c */ /* 0x000fc40003f84270 */
[CC--:B------:R-:W-:Y:S01]  /*3340*/  IADD3 R182, P1, R250.reuse, R7.reuse, RZ ;  /* 0x00000007fab67210 */ /* 0x0c0fe20007f3e0ff */
[----:B------:R1:W2:Y:S01]  /*3350*/  @P2 LDG.E.U8 R162, desc[UR12][R160.64] ;  /* 0x0000000ca0a22981 */ /* 0x0002a2000c1e1100 */
[----:B------:R-:W-:Y:S02]  /*3360*/  PRMT R192, RZ, 0x7610, R192 ;  /* 0x00007610ffc07816 */ /* 0x000fe400000000c0 */
[----:B------:R-:W-:Y:S02]  /*3370*/  PRMT R163, RZ, 0x7610, R163 ;  /* 0x00007610ffa37816 */ /* 0x000fe400000000a3 */
[-C--:B------:R-:W-:Y:S02]  /*3380*/  LEA.HI.X.SX32 R183, R250, R6.reuse, 0x1, P1 ;  /* 0x00000006fab77211 */ /* 0x080fe400008f0eff */
[C---:B-1----:R-:W-:Y:S01]  /*3390*/  IADD3 R160, P2, R251.reuse, R7, RZ ;  /* 0x00000007fba07210 */ /* 0x042fe20007f5e0ff */
[----:B0-----:R-:W-:Y:S01]  /*33a0*/  IMAD R187, R186, 0x6, RZ ;  /* 0x00000006babb7824 */ /* 0x001fe200078e02ff */
[----:B------:R-:W-:Y:S01]  /*33b0*/  ISETP.GT.AND P3, PT, R0, 0x5, PT ;  /* 0x000000050000780c */ /* 0x000fe20003f64270 */
[----:B------:R-:W3:Y:S01]  /*33c0*/  @P4 LDG.E.U8 R163, desc[UR12][R182.64] ;  /* 0x0000000cb6a34981 */ /* 0x000ee2000c1e1100 */
[----:B------:R-:W-:-:S05]  /*33d0*/  LEA.HI.X.SX32 R161, R251, R6, 0x1, P2 ;  /* 0x00000006fba17211 */ /* 0x000fca00010f0eff */
[----:B------:R0:W4:Y:S02]  /*33e0*/  @P0 LDG.E.U8 R192, desc[UR12][R160.64] ;  /* 0x0000000ca0c00981 */ /* 0x000124000c1e1100 */
[----:B0-----:R-:W-:-:S04]  /*33f0*/  IADD3 R160, P0, R187, R7, RZ ;  /* 0x00000007bba07210 */ /* 0x001fc80007f1e0ff */
[-C--:B------:R-:W-:Y:S02]  /*3400*/  LEA.HI.X.SX32 R161, R187, R6.reuse, 0x1, P0 ;  /* 0x00000006bba17211 */ /* 0x080fe400000f0eff */
[----:B------:R-:W0:Y:S01]  /*3410*/  LDC R187, c[0x0][0x238] ;  /* 0x00008e00ffbb7b82 */ /* 0x000e220000000800 */
[----:B------:R-:W-:Y:S02]  /*3420*/  IADD3 R182, P1, R252, R7, RZ ;  /* 0x00000007fcb67210 */ /* 0x000fe40007f3e0ff */
[----:B------:R-:W-:Y:S01]  /*3430*/  PRMT R193, RZ, 0x7610, R193 ;  /* 0x00007610ffc17816 */ /* 0x000fe200000000c1 */
[----:B------:R-:W-:Y:S01]  /*3440*/  IMAD R186, R186, 0x7, RZ ;  /* 0x00000007baba7824 */ /* 0x000fe200078e02ff */
[----:B------:R-:W-:Y:S02]  /*3450*/  LEA.HI.X.SX32 R183, R252, R6, 0x1, P1 ;  /* 0x00000006fcb77211 */ /* 0x000fe400008f0eff */
[----:B------:R-:W-:-:S03]  /*3460*/  ISETP.GT.AND P2, PT, R0, 0x6, PT ;  /* 0x000000060000780c */ /* 0x000fc60003f44270 */
[----:B------:R1:W5:Y:S01]  /*3470*/  @P3 LDG.E.U8 R193, desc[UR12][R182.64] ;  /* 0x0000000cb6c13981 */ /* 0x000362000c1e1100 */
[----:B------:R-:W-:Y:S02]  /*3480*/  PRMT R199, RZ, 0x7610, R199 ;  /* 0x00007610ffc77816 */ /* 0x000fe400000000c7 */
[----:B-1----:R-:W-:-:S07]  /*3490*/  IADD3 R182, P3, R186, R7, RZ ;  /* 0x00000007bab67210 */ /* 0x002fce0007f7e0ff */
[----:B------:R1:W2:Y:S01]  /*34a0*/  @P2 LDG.E.U8 R199, desc[UR12][R160.64] ;  /* 0x0000000ca0c72981 */ /* 0x0002a2000c1e1100 */
[----:B------:R-:W-:Y:S01]  /*34b0*/  LEA.HI.X.SX32 R183, R186, R6, 0x1, P3 ;  /* 0x00000006bab77211 */ /* 0x000fe200018f0eff */
[----:B0-----:R-:W-:-:S05]  /*34c0*/  IMAD.SHL.U32 R186, R187, 0x8, RZ ;  /* 0x00000008bbba7824 */ /* 0x001fca00078e00ff */
[----:B-1----:R-:W-:-:S04]  /*34d0*/  IADD3 R160, P4, R186, R7, RZ ;  /* 0x00000007baa07210 */ /* 0x002fc80007f9e0ff */
[----:B------:R-:W-:Y:S02]  /*34e0*/  LEA.HI.X.SX32 R161, R186, R6, 0x1, P4 ;  /* 0x00000006baa17211 */ /* 0x000fe400020f0eff */
[----:B------:R-:W0:Y:S01]  /*34f0*/  LDC R186, c[0x0][0x238] ;  /* 0x00008e00ffba7b82 */ /* 0x000e220000000800 */
[C---:B------:R-:W-:Y:S02]  /*3500*/  ISETP.GT.AND P1, PT, R0.reuse, 0x7, PT ;  /* 0x000000070000780c */ /* 0x040fe40003f24270 */
[----:B------:R-:W-:Y:S01]  /*3510*/  PRMT R200, RZ, 0x7610, R200 ;  /* 0x00007610ffc87816 */ /* 0x000fe200000000c8 */
[----:B------:R-:W-:Y:S01]  /*3520*/  IMAD R187, R187, 0x9, RZ ;  /* 0x00000009bbbb7824 */ /* 0x000fe200078e02ff */
[----:B------:R-:W-:Y:S02]  /*3530*/  ISETP.GT.AND P0, PT, R0, 0x8, PT ;  /* 0x000000080000780c */ /* 0x000fe40003f04270 */
[----:B------:R-:W-:-:S07]  /*3540*/  PRMT R201, RZ, 0x7610, R201 ;  /* 0x00007610ffc97816 */ /* 0x000fce00000000c9 */
[----:B------:R1:W2:Y:S04]  /*3550*/  @P1 LDG.E.U8 R200, desc[UR12][R182.64] ;  /* 0x0000000cb6c81981 */ /* 0x0002a8000c1e1100 */
[----:B------:R0:W2:Y:S01]  /*3560*/  @P0 LDG.E.U8 R201, desc[UR12][R160.64] ;  /* 0x0000000ca0c90981 */ /* 0x0000a2000c1e1100 */
[----:B-1----:R-:W-:-:S04]  /*3570*/  IADD3 R182, P3, R187, R7, RZ ;  /* 0x00000007bbb67210 */ /* 0x002fc80007f7e0ff */
[----:B------:R-:W-:Y:S01]  /*3580*/  LEA.HI.X.SX32 R183, R187, R6, 0x1, P3 ;  /* 0x00000006bbb77211 */ /* 0x000fe200018f0eff */
[----:B0-----:R-:W-:-:S05]  /*3590*/  IMAD R187, R186, 0xa, RZ ;  /* 0x0000000ababb7824 */ /* 0x001fca00078e02ff */
[----:B------:R-:W-:-:S04]  /*35a0*/  IADD3 R160, P4, R187, R7, RZ ;  /* 0x00000007bba07210 */ /* 0x000fc80007f9e0ff */
[----:B------:R-:W-:Y:S02]  /*35b0*/  LEA.HI.X.SX32 R161, R187, R6, 0x1, P4 ;  /* 0x00000006bba17211 */ /* 0x000fe400020f0eff */
[----:B------:R-:W0:Y:S01]  /*35c0*/  LDC R187, c[0x0][0x238] ;  /* 0x00008e00ffbb7b82 */ /* 0x000e220000000800 */
[----:B------:R-:W-:Y:S02]  /*35d0*/  ISETP.GT.AND P2, PT, R0, 0x9, PT ;  /* 0x000000090000780c */ /* 0x000fe40003f44270 */
        /* <DEDUP_REMOVED lines=12> */
[C---:B------:R-:W-:Y:S02]  /*36a0*/  ISETP.GT.AND P0, PT, R0.reuse, 0xb, PT ;  /* 0x0000000b0000780c */ /* 0x040fe40003f04270 */
[----:B------:R-:W-:Y:S01]  /*36b0*/  PRMT R204, RZ, 0x7610, R204 ;  /* 0x00007610ffcc7816 */ /* 0x000fe200000000cc */
[----:B------:R-:W-:Y:S01]  /*36c0*/  IMAD R187, R187, 0xd, RZ ;  /* 0x0000000dbbbb7824 */ /* 0x000fe200078e02ff */
[C---:B------:R-:W-:Y:S02]  /*36d0*/  ISETP.GT.AND P2, PT, R0.reuse, 0xc, PT ;  /* 0x0000000c0000780c */ /* 0x040fe40003f44270 */
[----:B------:R-:W-:Y:S02]  /*36e0*/  ISETP.GT.AND P1, PT, R0, 0xd, PT ;  /* 0x0000000d0000780c */ /* 0x000fe40003f24270 */
[----:B------:R-:W-:-:S05]  /*36f0*/  PRMT R205, RZ, 0x7610, R205 ;  /* 0x00007610ffcd7816 */ /* 0x000fca00000000cd */
[----:B------:R1:W2:Y:S01]  /*3700*/  @P0 LDG.E.U8 R204, desc[UR12][R182.64] ;  /* 0x0000000cb6cc0981 */ /* 0x0002a2000c1e1100 */
[----:B------:R-:W-:-:S03]  /*3710*/  PRMT R206, RZ, 0x7610, R206 ;  /* 0x00007610ffce7816 */ /* 0x000fc600000000ce */
[----:B------:R-:W2:Y:S01]  /*3720*/  @P2 LDG.E.U8 R205, desc[UR12][R160.64] ;  /* 0x0000000ca0cd2981 */ /* 0x000ea2000c1e1100 */
[----:B-1----:R-:W-:-:S04]  /*3730*/  IADD3 R182, P3, R187, R7, RZ ;  /* 0x00000007bbb67210 */ /* 0x002fc80007f7e0ff */
[----:B------:R-:W-:Y:S01]  /*3740*/  LEA.HI.X.SX32 R183, R187, R6, 0x1, P3 ;  /* 0x00000006bbb77211 */ /* 0x000fe200018f0eff */
[----:B0-----:R-:W-:Y:S01]  /*3750*/  IMAD R187, R186, 0xe, RZ ;  /* 0x0000000ebabb7824 */ /* 0x001fe200078e02ff */
[----:B------:R-:W-:Y:S01]  /*3760*/  ISETP.GT.AND P2, PT, R0, 0xf, PT ;  /* 0x0000000f0000780c */ /* 0x000fe20003f44270 */
[----:B------:R-:W-:Y:S02]  /*3770*/  IMAD R186, R186, 0xf, RZ ;  /* 0x0000000fbaba7824 */ /* 0x000fe400078e02ff */
[----:B------:R0:W2:Y:S01]  /*3780*/  @P1 LDG.E.U8 R206, desc[UR12][R182.64] ;  /* 0x0000000cb6ce1981 */ /* 0x0000a2000c1e1100 */
[----:B------:R-:W-:Y:S02]  /*3790*/  ISETP.GT.AND P1, PT, R0, RZ, PT ;  /* 0x000000ff0000720c */ /* 0x000fe40003f24270 */
[----:B------:R-:W-:Y:S02]  /*37a0*/  PRMT R208, RZ, 0x7610, R208 ;  /* 0x00007610ffd07816 */ /* 0x000fe400000000d0 */
[----:B0-----:R-:W-:-:S04]  /*37b0*/  IADD3 R182, P3, R186, R7, RZ ;  /* 0x00000007bab67210 */ /* 0x001fc80007f7e0ff */
[----:B------:R-:W-:Y:S02]  /*37c0*/  LEA.HI.X.SX32 R183, R186, R6, 0x1, P3 ;  /* 0x00000006bab77211 */ /* 0x000fe400018f0eff */
[----:B------:R-:W-:Y:S01]  /*37d0*/  PRMT R210, RZ, 0x7610, R210 ;  /* 0x00007610ffd27816 */ /* 0x000fe200000000d2 */
[----:B------:R-:W0:Y:S02]  /*37e0*/  LDC R186, c[0x0][0x238] ;  /* 0x00008e00ffba7b82 */ /* 0x000e240000000800 */
[----:B------:R1:W2:Y:S01]  /*37f0*/  @P2 LDG.E.U8 R208, desc[UR12][R182.64] ;  /* 0x0000000cb6d02981 */ /* 0x0002a2000c1e1100 */
[----:B------:R-:W-:Y:S01]  /*3800*/  IADD3 R160, P4, R187, R7, RZ ;  /* 0x00000007bba07210 */ /* 0x000fe20007f9e0ff */
[----:B-1----:R-:W-:Y:S02]  /*3810*/  @P1 IMAD.MOV.U32 R182, RZ, RZ, R7 ;  /* 0x000000ffffb61224 */ /* 0x002fe400078e0007 */
[----:B------:R-:W-:-:S05]  /*3820*/  @P1 IMAD.MOV.U32 R183, RZ, RZ, R6 ;  /* 0x000000ffffb71224 */ /* 0x000fca00078e0006 */
[----:B------:R1:W2:Y:S01]  /*3830*/  @P1 LDG.E.U8 R210, desc[UR12][R182.64] ;  /* 0x0000000cb6d21981 */ /* 0x0002a2000c1e1100 */
[----:B------:R-:W-:Y:S02]  /*3840*/  LEA.HI.X.SX32 R161, R187, R6, 0x1, P4 ;  /* 0x00000006bba17211 */ /* 0x000fe400020f0eff */
[----:B------:R-:W-:Y:S01]  /*3850*/  ISETP.GT.AND P0, PT, R0, 0xe, PT ;  /* 0x0000000e0000780c */ /* 0x000fe20003f04270 */
[----:B------:R-:W3:Y:S08]  /*3860*/  LDC R187, c[0x0][0x238] ;  /* 0x00008e00ffbb7b82 */ /* 0x000ef00000000800 */
[----:B-1----:R-:W1:Y:S01]  /*3870*/  LDC R183, c[0x0][0x238] ;  /* 0x00008e00ffb77b82 */ /* 0x002e620000000800 */
[----:B------:R-:W-:-:S02]  /*3880*/  PRMT R207, RZ, 0x7610, R207 ;  /* 0x00007610ffcf7816 */ /* 0x000fc400000000cf */
[----:B------:R-:W-:-:S04]  /*3890*/  ISETP.GT.AND P4, PT, R0, 0x1, PT ;  /* 0x000000010000780c */ /* 0x000fc80003f84270 */
[----:B------:R4:W2:Y:S01]  /*38a0*/  @P0 LDG.E.U8 R207, desc[UR12][R160.64] ;  /* 0x0000000ca0cf0981 */ /* 0x0008a2000c1e1100 */
[----:B------:R-:W-:Y:S02]  /*38b0*/  PRMT R212, RZ, 0x7610, R212 ;  /* 0x00007610ffd47816 */ /* 0x000fe400000000d4 */
[----:B----4-:R-:W-:-:S04]  /*38c0*/  IADD3 R160, P0, R7, UR7, RZ ;  /* 0x0000000707a07c10 */ /* 0x010fc8000ff1e0ff */
[----:B0-----:R-:W-:Y:S01]  /*38d0*/  LEA.HI.X.SX32 R161, R186, R6, 0x1, P0 ;  /* 0x00000006baa17211 */ /* 0x001fe200000f0eff */
[----:B-1----:R-:W-:-:S04]  /*38e0*/  IMAD.SHL.U32 R183, R183, 0x10, RZ ;  /* 0x00000010b7b77824 */ /* 0x002fc800078e00ff */
[----:B------:R0:W4:Y:S01]  /*38f0*/  @P4 LDG.E.U8 R212, desc[UR12][R160.64] ;  /* 0x0000000ca0d44981 */ /* 0x000122000c1e1100 */
[-C--:B------:R-:W-:Y:S01]  /*3900*/  IADD3 R182, P0, R183, R7.reuse, RZ ;  /* 0x00000007b7b67210 */ /* 0x080fe20007f1e0ff */
[C---:B---3--:R-:W-:Y:S02]  /*3910*/  IMAD.SHL.U32 R183, R187.reuse, 0x10, RZ ;  /* 0x00000010bbb77824 */ /* 0x048fe400078e00ff */
[----:B0-----:R-:W-:Y:S02]  /*3920*/  IMAD R161, R187, 0x11, RZ ;  /* 0x00000011bba17824 */ /* 0x001fe400078e02ff */
[----:B------:R-:W0:Y:S03]  /*3930*/  LDC R187, c[0x0][0x238] ;  /* 0x00008e00ffbb7b82 */ /* 0x000e260000000800 */
[----:B------:R-:W-:Y:S02]  /*3940*/  IADD3 R160, P1, R161, R7, RZ ;  /* 0x00000007a1a07210 */ /* 0x000fe40007f3e0ff */
[----:B------:R-:W-:Y:S01]  /*3950*/  ISETP.GT.AND P2, PT, R0, 0x10, PT ;  /* 0x000000100000780c */ /* 0x000fe20003f44270 */
[----:B0-----:R-:W-:-:S02]  /*3960*/  IMAD R161, R187, 0x11, RZ ;  /* 0x00000011bba17824 */ /* 0x001fc400078e02ff */
[----:B------:R-:W0:Y:S01]  /*3970*/  LDC R187, c[0x0][0x238] ;  /* 0x00008e00ffbb7b82 */ /* 0x000e220000000800 */
[----:B------:R-:W-:Y:S02]  /*3980*/  ISETP.GT.AND P3, PT, R0, 0x11, PT ;  /* 0x000000110000780c */ /* 0x000fe40003f64270 */
[----:B------:R-:W-:Y:S02]  /*3990*/  PRMT R194, RZ, 0x7610, R194 ;  /* 0x00007610ffc27816 */ /* 0x000fe400000000c2 */
[----:B------:R-:W-:Y:S02]  /*39a0*/  LEA.HI.X.SX32 R183, R183, R6, 0x1, P0 ;  /* 0x00000006b7b77211 */ /* 0x000fe400000f0eff */
[----:B------:R-:W-:-:S03]  /*39b0*/  PRMT R195, RZ, 0x7610, R195 ;  /* 0x00007610ffc37816 */ /* 0x000fc600000000c3 */
[----:B------:R0:W3:Y:S01]  /*39c0*/  @P2 LDG.E.U8 R194, desc[UR12][R182.64] ;  /* 0x0000000cb6c22981 */ /* 0x0000e2000c1e1100 */
[----:B------:R-:W-:Y:S02]  /*39d0*/  LEA.HI.X.SX32 R161, R161, R6, 0x1, P1 ;  /* 0x00000006a1a17211 */ /* 0x000fe400008f0eff */
[----:B------:R-:W-:-:S03]  /*39e0*/  ISETP.GT.AND P4, PT, R0, 0x13, PT ;  /* 0x000000130000780c */ /* 0x000fc60003f84270 */
[----:B------:R1:W3:Y:S01]  /*39f0*/  @P3 LDG.E.U8 R195, desc[UR12][R160.64] ;  /* 0x0000000ca0c33981 */ /* 0x0002e2000c1e1100 */
[----:B0-----:R-:W-:Y:S02]  /*3a00*/  IMAD R183, R187, 0x12, RZ ;  /* 0x00000012bbb77824 */ /* 0x001fe400078e02ff */
[----:B------:R-:W-:-:S03]  /*3a10*/  IMAD R187, R186, 0x13, RZ ;  /* 0x00000013babb7824 */ /* 0x000fc600078e02ff */
[-C--:B------:R-:W-:Y:S02]  /*3a20*/  IADD3 R182, P2, R183, R7.reuse, RZ ;  /* 0x00000007b7b67210 */ /* 0x080fe40007f5e0ff */
[----:B------:R-:W0:Y:S01]  /*3a30*/  LDC R183, c[0x0][0x238] ;  /* 0x00008e00ffb77b82 */ /* 0x000e220000000800 */
[C---:B-1----:R-:W-:Y:S02]  /*3a40*/  IADD3 R160, P1, R187.reuse, R7, RZ ;  /* 0x00000007bba07210 */ /* 0x042fe40007f3e0ff */
[----:B------:R-:W-:Y:S02]  /*3a50*/  PRMT R185, RZ, 0x7610, R185 ;  /* 0x00007610ffb97816 */ /* 0x000fe400000000b9 */
[----:B------:R-:W-:-:S03]  /*3a60*/  LEA.HI.X.SX32 R161, R187, R6, 0x1, P1 ;  /* 0x00000006bba17211 */ /* 0x000fc600008f0eff */
[----:B------:R-:W1:Y:S02]  /*3a70*/  LDC R187, c[0x0][0x238] ;  /* 0x00008e00ffbb7b82 */ /* 0x000e640000000800 */
[----:B------:R5:W3:Y:S06]  /*3a80*/  @P4 LDG.E.U8 R185, desc[UR12][R160.64] ;  /* 0x0000000ca0b94981 */ /* 0x000aec000c1e1100 */
[----:B-----5:R-:W5:Y:S01]  /*3a90*/  LDC R161, c[0x0][0x238] ;  /* 0x00008e00ffa17b82 */ /* 0x020f620000000800 */
[----:B------:R-:W-:Y:S01]  /*3aa0*/  ISETP.GT.AND P0, PT, R0, 0x12, PT ;  /* 0x000000120000780c */ /* 0x000fe20003f04270 */
[----:B0-----:R-:W-:Y:S01]  /*3ab0*/  IMAD R183, R183, 0x12, RZ ;  /* 0x00000012b7b77824 */ /* 0x001fe200078e02ff */
[----:B------:R-:W-:Y:S01]  /*3ac0*/  PRMT R188, RZ, 0x7610, R188 ;  /* 0x00007610ffbc7816 */ /* 0x000fe200000000bc */
[----:B------:R-:W-:-:S03]  /*3ad0*/  IMAD R186, R186, 0x14, RZ ;  /* 0x00000014baba7824 */ /* 0x000fc600078e02ff */
[----:B------:R-:W-:Y:S01]  /*3ae0*/  LEA.HI.X.SX32 R183, R183, R6, 0x1, P2 ;  /* 0x00000006b7b77211 */ /* 0x000fe200010f0eff */
[----:B-1----:R-:W-:-:S06]  /*3af0*/  IMAD R187, R187, 0x14, RZ ;  /* 0x00000014bbbb7824 */ /* 0x002fcc00078e02ff */
[----:B------:R-:W3:Y:S01]  /*3b00*/  @P0 LDG.E.U8 R188, desc[UR12][R182.64] ;  /* 0x0000000cb6bc0981 */ /* 0x000ee2000c1e1100 */
[----:B------:R-:W-:-:S04]  /*3b10*/  IADD3 R186, P0, R186, R7, RZ ;  /* 0x00000007baba7210 */ /* 0x000fc80007f1e0ff */
[----:B------:R-:W-:Y:S01]  /*3b20*/  LEA.HI.X.SX32 R187, R187, R6, 0x1, P0 ;  /* 0x00000006bbbb7211 */ /* 0x000fe200000f0eff */
[----:B-----5:R-:W-:-:S05]  /*3b30*/  IMAD R161, R161, 0x15, RZ ;  /* 0x00000015a1a17824 */ /* 0x020fca00078e02ff */
[----:B------:R-:W-:Y:S02]  /*3b40*/  IADD3 R160, P0, R161, R7, RZ ;  /* 0x00000007a1a07210 */ /* 0x000fe40007f1e0ff */
[----:B------:R-:W0:Y:S01]  /*3b50*/  LDC R161, c[0x0][0x238] ;  /* 0x00008e00ffa17b82 */ /* 0x000e220000000800 */
[----:B------:R-:W-:Y:S02]  /*3b60*/  ISETP.GT.AND P1, PT, R0, 0x15, PT ;  /* 0x000000150000780c */ /* 0x000fe40003f24270 */
[----:B------:R-:W-:Y:S01]  /*3b70*/  PRMT R191, RZ, 0x7610, R191 ;  /* 0x00007610ffbf7816 */ /* 0x000fe200000000bf */
[----:B0-----:R-:W-:-:S05]  /*3b80*/  IMAD R161, R161, 0x15, RZ ;  /* 0x00000015a1a17824 */ /* 0x001fca00078e02ff */
[----:B------:R-:W-:-:S05]  /*3b90*/  LEA.HI.X.SX32 R161, R161, R6, 0x1, P0 ;  /* 0x00000006a1a17211 */ /* 0x000fca00000f0eff */
[----:B------:R0:W5:Y:S02]  /*3ba0*/  @P1 LDG.E.U8 R191, desc[UR12][R160.64] ;  /* 0x0000000ca0bf1981 */ /* 0x000164000c1e1100 */
[----:B0-----:R-:W0:Y:S01]  /*3bb0*/  LDC R161, c[0x0][0x238] ;  /* 0x00008e00ffa17b82 */ /* 0x001e220000000800 */
[----:B------:R-:W-:Y:S02]  /*3bc0*/  ISETP.GT.AND P2, PT, R0, 0x14, PT ;  /* 0x000000140000780c */ /* 0x000fe40003f44270 */
[----:B------:R-:W-:Y:S02]  /*3bd0*/  PRMT R183, RZ, 0x7610, R183 ;  /* 0x00007610ffb77816 */ /* 0x000fe400000000b7 */
[----:B------:R-:W-:-:S09]  /*3be0*/  PRMT R189, RZ, 0x7610, R189 ;  /* 0x00007610ffbd7816 */ /* 0x000fd200000000bd */
[----:B------:R-:W5:Y:S01]  /*3bf0*/  @P2 LDG.E.U8 R183, desc[UR12][R186.64] ;  /* 0x0000000cbab72981 */ /* 0x000f62000c1e1100 */
[----:B0-----:R-:W-:-:S05]  /*3c00*/  IMAD R161, R161, 0x16, RZ ;  /* 0x00000016a1a17824 */ /* 0x001fca00078e02ff */
[----:B------:R-:W-:Y:S02]  /*3c10*/  IADD3 R160, P0, R161, R7, RZ ;  /* 0x00000007a1a07210 */ /* 0x000fe40007f1e0ff */
[----:B------:R-:W0:Y:S01]  /*3c20*/  LDC R161, c[0x0][0x238] ;  /* 0x00008e00ffa17b82 */ /* 0x000e220000000800 */
[----:B------:R-:W-:Y:S01]  /*3c30*/  ISETP.GT.AND P2, PT, R0, 0x16, PT ;  /* 0x000000160000780c */ /* 0x000fe20003f44270 */
[----:B0-----:R-:W-:-:S05]  /*3c40*/  IMAD R161, R161, 0x16, RZ ;  /* 0x00000016a1a17824 */ /* 0x001fca00078e02ff */
[----:B------:R-:W-:-:S07]  /*3c50*/  LEA.HI.X.SX32 R161, R161, R6, 0x1, P0 ;  /* 0x00000006a1a17211 */ /* 0x000fce00000f0eff */
[----:B------:R0:W5:Y:S02]  /*3c60*/  @P2 LDG.E.U8 R189, desc[UR12][R160.64] ;  /* 0x0000000ca0bd2981 */ /* 0x000164000c1e1100 */
[----:B0-----:R-:W0:Y:S02]  /*3c70*/  LDC R161, c[0x0][0x238] ;  /* 0x00008e00ffa17b82 */ /* 0x001e240000000800 */
[----:B0-----:R-:W-:-:S05]  /*3c80*/  IMAD R161, R161, 0x17, RZ ;  /* 0x00000017a1a17824 */ /* 0x001fca00078e02ff */
[----:B------:R-:W-:Y:S02]  /*3c90*/  IADD3 R160, P0, R161, R7, RZ ;  /* 0x00000007a1a07210 */ /* 0x000fe40007f1e0ff */
[----:B------:R-:W0:Y:S01]  /*3ca0*/  LDC R161, c[0x0][0x238] ;  /* 0x00008e00ffa17b82 */ /* 0x000e220000000800 */
[----:B------:R-:W-:Y:S02]  /*3cb0*/  ISETP.GT.AND P1, PT, R0, 0x17, PT ;  /* 0x000000170000780c */ /* 0x000fe40003f24270 */
[----:B------:R-:W-:Y:S01]  /*3cc0*/  PRMT R184, RZ, 0x7610, R184 ;  /* 0x00007610ffb87816 */ /* 0x000fe200000000b8 */
[----:B0-----:R-:W-:-:S05]  /*3cd0*/  IMAD R161, R161, 0x17, RZ ;  /* 0x00000017a1a17824 */ /* 0x001fca00078e02ff */
[----:B------:R-:W-:-:S05]  /*3ce0*/  LEA.HI.X.SX32 R161, R161, R6, 0x1, P0 ;  /* 0x00000006a1a17211 */ /* 0x000fca00000f0eff */
        /* <DEDUP_REMOVED lines=60> */
[----:B------:R-:W-:Y:S02]  /*40b0*/  PRMT R198, RZ, 0x7610, R198 ;  /* 0x00007610ffc67816 */ /* 0x000fe400000000c6 */
[----:B------:R-:W-:Y:S02]  /*40c0*/  LOP3.LUT R192, R192, 0xffff, RZ, 0xc0, !PT ;  /* 0x0000ffffc0c07812 */ /* 0x000fe400078ec0ff */
[----:B------:R-:W-:Y:S02]  /*40d0*/  LOP3.LUT R193, R193, 0xffff, RZ, 0xc0, !PT ;  /* 0x0000ffffc1c17812 */ /* 0x000fe400078ec0ff */
[----:B------:R-:W-:Y:S01]  /*40e0*/  LOP3.LUT R163, R163, 0xffff, RZ, 0xc0, !PT ;  /* 0x0000ffffa3a37812 */ /* 0x000fe200078ec0ff */
[----:B0-----:R-:W-:-:S05]  /*40f0*/  IMAD R161, R161, 0x1e, RZ ;  /* 0x0000001ea1a17824 */ /* 0x001fca00078e02ff */
[----:B------:R-:W-:-:S05]  /*4100*/  LEA.HI.X.SX32 R161, R161, R6, 0x1, P0 ;  /* 0x00000006a1a17211 */ /* 0x000fca00000f0eff */
[----:B------:R0:W5:Y:S01]  /*4110*/  @P1 LDG.E.U8 R198, desc[UR12][R160.64] ;  /* 0x0000000ca0c61981 */ /* 0x000162000c1e1100 */
[----:B--2---:R-:W-:Y:S02]  /*4120*/  LOP3.LUT R208, R208, 0xffff, RZ, 0xc0, !PT ;  /* 0x0000ffffd0d07812 */ /* 0x004fe400078ec0ff */
[----:B------:R-:W-:Y:S02]  /*4130*/  LOP3.LUT R206, R206, 0xffff, RZ, 0xc0, !PT ;  /* 0x0000ffffcece7812 */ /* 0x000fe400078ec0ff */
[----:B0-----:R-:W-:Y:S02]  /*4140*/  LOP3.LUT R160, R162, 0xffff, RZ, 0xc0, !PT ;  /* 0x0000ffffa2a07812 */ /* 0x001fe400078ec0ff */
[----:B------:R-:W-:Y:S02]  /*4150*/  PRMT R161, R192, 0x3340, R193 ;  /* 0x00003340c0a17816 */ /* 0x000fe400000000c1 */
[----:B------:R-:W-:Y:S01]  /*4160*/  PRMT R160, R160, 0x3340, R163 ;  /* 0x00003340a0a07816 */ /* 0x000fe200000000a3 */
[----:B------:R-:W0:Y:S01]  /*4170*/  LDC R192, c[0x0][0x238] ;  /* 0x00008e00ffc07b82 */ /* 0x000e220000000800 */
[----:B------:R-:W-:-:S02]  /*4180*/  LOP3.LUT R193, R207, 0xffff, RZ, 0xc0, !PT ;  /* 0x0000ffffcfc17812 */ /* 0x000fc400078ec0ff */
[----:B------:R-:W-:Y:S02]  /*4190*/  LOP3.LUT R163, R205, 0xffff, RZ, 0xc0, !PT ;  /* 0x0000ffffcda37812 */ /* 0x000fe400078ec0ff */
[----:B------:R-:W-:Y:S02]  /*41a0*/  PRMT R193, R193, 0x3340, R208 ;  /* 0x00003340c1c17816 */ /* 0x000fe400000000d0 */
[----:B------:R-:W-:-:S04]  /*41b0*/  PRMT R163, R163, 0x3340, R206 ;  /* 0x00003340a3a37816 */ /* 0x000fc800000000ce */
[----:B------:R-:W-:Y:S02]  /*41c0*/  PRMT R163, R163, 0x5410, R193 ;  /* 0x00005410a3a37816 */ /* 0x000fe400000000c1 */
[----:B------:R-:W1:Y:S01]  /*41d0*/  LDC R193, c[0x0][0x238] ;  /* 0x00008e00ffc17b82 */ /* 0x000e620000000800 */
[----:B------:R-:W-:Y:S02]  /*41e0*/  LOP3.LUT R199, R199, 0xffff, RZ, 0xc0, !PT ;  /* 0x0000ffffc7c77812 */ /* 0x000fe400078ec0ff */
[----:B------:R-:W-:Y:S02]  /*41f0*/  LOP3.LUT R200, R200, 0xffff, RZ, 0xc0, !PT ;  /* 0x0000ffffc8c87812 */ /* 0x000fe400078ec0ff */
[----:B------:R-:W-:Y:S02]  /*4200*/  ISETP.GT.AND P1, PT, R0, 0x1f, PT ;  /* 0x0000001f0000780c */ /* 0x000fe40003f24270 */
[----:B------:R-:W-:Y:S01]  /*4210*/  PRMT R199, R199, 0x3340, R200 ;  /* 0x00003340c7c77816 */ /* 0x000fe200000000c8 */
[----:B0-----:R-:W-:-:S03]  /*4220*/  IMAD R192, R192, 0x1f, RZ ;  /* 0x0000001fc0c07824 */ /* 0x001fc600078e02ff */
[--C-:B------:R-:W-:Y:S02]  /*4230*/  PRMT R161, R161, 0x5410, R199.reuse ;  /* 0x00005410a1a17816 */ /* 0x100fe400000000c7 */
[----:B------:R-:W-:Y:S02]  /*4240*/  IADD3 R192, P0, R192, R7, RZ ;  /* 0x00000007c0c07210 */ /* 0x000fe40007f1e0ff */
[----:B------:R-:W-:Y:S01]  /*4250*/  PRMT R199, RZ, 0x7610, R199 ;  /* 0x00007610ffc77816 */ /* 0x000fe200000000c7 */
[----:B-1----:R-:W-:-:S05]  /*4260*/  IMAD R193, R193, 0x1f, RZ ;  /* 0x0000001fc1c17824 */ /* 0x002fca00078e02ff */
[----:B------:R-:W-:-:S05]  /*4270*/  LEA.HI.X.SX32 R193, R193, R6, 0x1, P0 ;  /* 0x00000006c1c17211 */ /* 0x000fca00000f0eff */
[----:B------:R0:W2:Y:S01]  /*4280*/  @P1 LDG.E.U8 R199, desc[UR12][R192.64] ;  /* 0x0000000cc0c71981 */ /* 0x0000a2000c1e1100 */
[----:B------:R-:W-:Y:S02]  /*4290*/  LOP3.LUT R201, R201, 0xffff, RZ, 0xc0, !PT ;  /* 0x0000ffffc9c97812 */ /* 0x000fe400078ec0ff */
[----:B------:R-:W-:Y:S02]  /*42a0*/  LOP3.LUT R162, R202, 0xffff, RZ, 0xc0, !PT ;  /* 0x0000ffffcaa27812 */ /* 0x000fe400078ec0ff */
[----:B------:R-:W-:Y:S02]  /*42b0*/  LOP3.LUT R203, R203, 0xffff, RZ, 0xc0, !PT ;  /* 0x0000ffffcbcb7812 */ /* 0x000fe400078ec0ff */
[----:B------:R-:W-:Y:S02]  /*42c0*/  LOP3.LUT R204, R204, 0xffff, RZ, 0xc0, !PT ;  /* 0x0000ffffcccc7812 */ /* 0x000fe400078ec0ff */
[----:B------:R-:W-:Y:S02]  /*42d0*/  LOP3.LUT R200, R210, 0xffff, RZ, 0xc0, !PT ;  /* 0x0000ffffd2c87812 */ /* 0x000fe400078ec0ff */
[----:B----4-:R-:W-:-:S02]  /*42e0*/  LOP3.LUT R212, R212, 0xffff, RZ, 0xc0, !PT ;  /* 0x0000ffffd4d47812 */ /* 0x010fc400078ec0ff */
[----:B------:R-:W-:Y:S02]  /*42f0*/  PRMT R162, R201, 0x3340, R162 ;  /* 0x00003340c9a27816 */ /* 0x000fe400000000a2 */
[----:B------:R-:W-:Y:S02]  /*4300*/  PRMT R203, R203, 0x3340, R204 ;  /* 0x00003340cbcb7816 */ /* 0x000fe400000000cc */
[----:B------:R-:W-:Y:S02]  /*4310*/  PRMT R200, R200, 0x3340, R212 ;  /* 0x00003340c8c87816 */ /* 0x000fe400000000d4 */
[----:B------:R-:W-:Y:S02]  /*4320*/  PRMT R162, R162, 0x5410, R203 ;  /* 0x00005410a2a27816 */ /* 0x000fe400000000cb */
[----:B------:R-:W-:Y:S01]  /*4330*/  PRMT R160, R200, 0x5410, R160 ;  /* 0x00005410c8a07816 */ /* 0x000fe200000000a0 */
[----:B------:R-:W-:Y:S01]  /*4340*/  BAR.SYNC.DEFER_BLOCKING 0x0 ;  /* 0x0000000000007b1d */ /* 0x000fe20000010000 */
[----:B------:R-:W-:-:S02]  /*4350*/  ISETP.GE.AND P0, PT, R4, R0, PT ;  /* 0x000000000400720c */ /* 0x000fc40003f06270 */
[----:B0-----:R-:W-:Y:S02]  /*4360*/  IADD3 R192, P1, R2, R180, RZ ;  /* 0x000000b402c07210 */ /* 0x001fe40007f3e0ff */
[----:B------:R-:W-:Y:S02]  /*4370*/  PRMT R201, RZ, 0x7610, R201 ;  /* 0x00007610ffc97816 */ /* 0x000fe400000000c9 */
[----:B------:R-:W-:Y:S01]  /*4380*/  PRMT R200, RZ, 0x7610, R200 ;  /* 0x00007610ffc87816 */ /* 0x000fe200000000c8 */
[----:B------:R-:W-:Y:S01]  /*4390*/  IMAD.X R193, R246, 0x1, R172, P1 ;  /* 0x00000001f6c17824 */ /* 0x000fe200008e06ac */
[----:B------:R0:W-:Y:S05]  /*43a0*/  STS.128 [R244+UR6], R160 ;  /* 0x000000a0f4007988 */ /* 0x0001ea0008000c06 */
[----:B------:R1:W4:Y:S01]  /*43b0*/  @!P0 LDG.E.U8 R201, desc[UR12][R192.64] ;  /* 0x0000000cc0c98981 */ /* 0x000322000c1e1100 */
[----:B0-----:R-:W-:-:S02]  /*43c0*/  IADD3 R160, P2, R2, R179, RZ ;  /* 0x000000b302a07210 */ /* 0x001fc40007f5e0ff */
[----:B------:R-:W-:-:S03]  /*43d0*/  IADD3 R162, P1, R2, R178, RZ ;  /* 0x000000b202a27210 */ /* 0x000fc60007f3e0ff */
[C---:B------:R-:W-:Y:S01]  /*43e0*/  IMAD.X R161, R246.reuse, 0x1, R170, P2 ;  /* 0x00000001f6a17824 */ /* 0x040fe200010e06aa */
[----:B-1----:R-:W-:Y:S01]  /*43f0*/  PRMT R192, RZ, 0x7610, R192 ;  /* 0x00007610ffc07816 */ /* 0x002fe200000000c0 */
[----:B------:R-:W-:-:S03]  /*4400*/  IMAD.X R163, R246, 0x1, R168, P1 ;  /* 0x00000001f6a37824 */ /* 0x000fc600008e06a8 */
[----:B------:R0:W4:Y:S01]  /*4410*/  @!P0 LDG.E.U8 R200, desc[UR12][R160.64] ;  /* 0x0000000ca0c88981 */ /* 0x000122000c1e1100 */
[----:B------:R-:W-:-:S03]  /*4420*/  PRMT R193, RZ, 0x7610, R193 ;  /* 0x00007610ffc17816 */ /* 0x000fc600000000c1 */
[----:B------:R1:W4:Y:S01]  /*4430*/  @!P0 LDG.E.U8 R192, desc[UR12][R162.64] ;  /* 0x0000000ca2c08981 */ /* 0x000322000c1e1100 */
[----:B0-----:R-:W-:-:S05]  /*4440*/  IADD3 R160, P1, R2, R177, RZ ;  /* 0x000000b102a07210 */ /* 0x001fca0007f3e0ff */
[----:B------:R-:W-:Y:S01]  /*4450*/  IMAD.X R161, R246, 0x1, R166, P1 ;  /* 0x00000001f6a17824 */ /* 0x000fe200008e06a6 */
[----:B-1----:R-:W-:-:S04]  /*4460*/  IADD3 R162, P1, R2, R176, RZ ;  /* 0x000000b002a27210 */ /* 0x002fc80007f3e0ff */
[----:B------:R0:W4:Y:S01]  /*4470*/  @!P0 LDG.E.U8 R193, desc[UR12][R160.64] ;  /* 0x0000000ca0c18981 */ /* 0x000122000c1e1100 */
[----:B------:R-:W-:Y:S01]  /*4480*/  IMAD.X R163, R246, 0x1, R164, P1 ;  /* 0x00000001f6a37824 */ /* 0x000fe200008e06a4 */
[----:B------:R-:W-:Y:S02]  /*4490*/  PRMT R203, RZ, 0x7610, R203 ;  /* 0x00007610ffcb7816 */ /* 0x000fe400000000cb */
[----:B0-----:R-:W-:-:S05]  /*44a0*/  IADD3 R160, P1, R2, R175, RZ ;  /* 0x000000af02a07210 */ /* 0x001fca0007f3e0ff */
[----:B------:R-:W-:-:S05]  /*44b0*/  IMAD.X R161, R246, 0x1, R158, P1 ;  /* 0x00000001f6a17824 */ /* 0x000fca00008e069e */
[----:B------:R0:W4:Y:S01]  /*44c0*/  @!P0 LDG.E.U8 R203, desc[UR12][R160.64] ;  /* 0x0000000ca0cb8981 */ /* 0x000122000c1e1100 */
        /* <DEDUP_REMOVED lines=65> */
[----:B------:R-:W-:-:S06]  /*48e0*/  PRMT R202, RZ, 0x7610, R202 ;  /* 0x00007610ffca7816 */ /* 0x000fcc00000000ca */
[----:B------:R3:W4:Y:S01]  /*48f0*/  @!P0 LDG.E.U8 R202, desc[UR12][R162.64] ;  /* 0x0000000ca2ca8981 */ /* 0x000722000c1e1100 */
[----:B0-----:R-:W-:-:S05]  /*4900*/  IADD3 R160, P1, R2, R219, RZ ;  /* 0x000000db02a07210 */ /* 0x001fca0007f3e0ff */
[----:B------:R-:W-:-:S05]  /*4910*/  IMAD.X R161, R246, 0x1, R217, P1 ;  /* 0x00000001f6a17824 */ /* 0x000fca00008e06d9 */
[----:B------:R0:W4:Y:S01]  /*4920*/  @!P0 LDG.E.U8 R232, desc[UR12][R160.64] ;  /* 0x0000000ca0e88981 */ /* 0x000122000c1e1100 */
[----:B---3--:R-:W-:Y:S02]  /*4930*/  LOP3.LUT R163, R194, 0xffff, RZ, 0xc0, !PT ;  /* 0x0000ffffc2a37812 */ /* 0x008fe400078ec0ff */
[----:B------:R-:W-:Y:S02]  /*4940*/  PRMT R194, RZ, 0x7610, R194 ;  /* 0x00007610ffc27816 */ /* 0x000fe400000000c2 */
[----:B0-----:R-:W-:-:S05]  /*4950*/  IADD3 R160, P1, R2, R223, RZ ;  /* 0x000000df02a07210 */ /* 0x001fca0007f3e0ff */
[----:B------:R-:W-:Y:S01]  /*4960*/  IMAD.X R161, R246, 0x1, R221, P1 ;  /* 0x00000001f6a17824 */ /* 0x000fe200008e06dd */
[----:B------:R-:W-:Y:S02]  /*4970*/  LOP3.LUT R162, R188, 0xffff, RZ, 0xc0, !PT ;  /* 0x0000ffffbca27812 */ /* 0x000fe400078ec0ff */
[----:B------:R-:W-:Y:S02]  /*4980*/  LOP3.LUT R185, R185, 0xffff, RZ, 0xc0, !PT ;  /* 0x0000ffffb9b97812 */ /* 0x000fe400078ec0ff */
[----:B------:R0:W3:Y:S02]  /*4990*/  @!P0 LDG.E.U8 R194, desc[UR12][R160.64] ;  /* 0x0000000ca0c28981 */ /* 0x0000e4000c1e1100 */
[--C-:B------:R-:W-:Y:S02]  /*49a0*/  PRMT R162, R162, 0x3340, R185.reuse ;  /* 0x00003340a2a27816 */ /* 0x100fe400000000b9 */
[----:B------:R-:W-:Y:S02]  /*49b0*/  PRMT R185, RZ, 0x7610, R185 ;  /* 0x00007610ffb97816 */ /* 0x000fe400000000b9 */
[----:B0-----:R-:W-:-:S05]  /*49c0*/  IADD3 R160, P1, R2, R227, RZ ;  /* 0x000000e302a07210 */ /* 0x001fca0007f3e0ff */
[----:B------:R-:W-:Y:S01]  /*49d0*/  IMAD.X R161, R246, 0x1, R225, P1 ;  /* 0x00000001f6a17824 */ /* 0x000fe200008e06e1 */
[----:B-----5:R-:W-:Y:S02]  /*49e0*/  LOP3.LUT R183, R183, 0xffff, RZ, 0xc0, !PT ;  /* 0x0000ffffb7b77812 */ /* 0x020fe400078ec0ff */
[----:B------:R-:W-:Y:S02]  /*49f0*/  LOP3.LUT R188, R191, 0xffff, RZ, 0xc0, !PT ;  /* 0x0000ffffbfbc7812 */ /* 0x000fe400078ec0ff */
[----:B------:R0:W5:Y:S02]  /*4a00*/  @!P0 LDG.E.U8 R185, desc[UR12][R160.64] ;  /* 0x0000000ca0b98981 */ /* 0x000164000c1e1100 */
[----:B------:R-:W-:Y:S02]  /*4a10*/  PRMT R188, R183, 0x3340, R188 ;  /* 0x00003340b7bc7816 */ /* 0x000fe400000000bc */
        /* <DEDUP_REMOVED lines=23> */
[----:B------:R-:W-:-:S05]  /*4b90*/  IMAD.X R161, R246, 0x1, R237, P1 ;  /* 0x00000001f6a17824 */ /* 0x000fca00008e06ed */
[----:B------:R0:W3:Y:S01]  /*4ba0*/  @!P0 LDG.E.U8 R186, desc[UR12][R160.64] ;  /* 0x0000000ca0ba8981 */ /* 0x0000e2000c1e1100 */
[----:B------:R-:W-:Y:S02]  /*4bb0*/  PRMT R191, RZ, 0x7610, R191 ;  /* 0x00007610ffbf7816 */ /* 0x000fe400000000bf */
[----:B0-----:R-:W-:-:S05]  /*4bc0*/  IADD3 R160, P1, R2, R240, RZ ;  /* 0x000000f002a07210 */ /* 0x001fca0007f3e0ff */
[----:B------:R-:W-:Y:S01]  /*4bd0*/  IMAD.X R161, R246, 0x1, R239, P1 ;  /* 0x00000001f6a17824 */ /* 0x000fe200008e06ef */
[----:B------:R-:W-:-:S04]  /*4be0*/  LOP3.LUT R195, R195, 0xffff, RZ, 0xc0, !PT ;  /* 0x0000ffffc3c37812 */ /* 0x000fc800078ec0ff */
[----:B------:R0:W3:Y:S01]  /*4bf0*/  @!P0 LDG.E.U8 R191, desc[UR12][R160.64] ;  /* 0x0000000ca0bf8981 */ /* 0x0000e2000c1e1100 */
[----:B------:R-:W-:Y:S02]  /*4c00*/  PRMT R163, R163, 0x3340, R195 ;  /* 0x00003340a3a37816 */ /* 0x000fe400000000c3 */
[----:B------:R-:W-:Y:S02]  /*4c10*/  LOP3.LUT R195, R196, 0xffff, RZ, 0xc0, !PT ;  /* 0x0000ffffc4c37812 */ /* 0x000fe400078ec0ff */
        /* <DEDUP_REMOVED lines=8> */
[----:B0-----:R-:W-:Y:S02]  /*4ca0*/  PRMT R160, R163, 0x5410, R162 ;  /* 0x00005410a3a07816 */ /* 0x001fe400000000a2 */
[----:B------:R-:W-:-:S05]  /*4cb0*/  IADD3 R162, P1, R2, R3, RZ ;  /* 0x0000000302a27210 */ /* 0x000fca0007f3e0ff */
[----:B------:R-:W-:-:S05]  /*4cc0*/  IMAD.X R163, R246, 0x1, R174, P1 ;  /* 0x00000001f6a37824 */ /* 0x000fca00008e06ae */
[----:B------:R0:W3:Y:S01]  /*4cd0*/  @!P0 LDG.E.U8 R198, desc[UR12][R162.64] ;  /* 0x0000000ca2c68981 */ /* 0x0000e2000c1e1100 */
[----:B--2---:R-:W-:-:S04]  /*4ce0*/  LOP3.LUT R199, R199, 0xffff, RZ, 0xc0, !PT ;  /* 0x0000ffffc7c77812 */ /* 0x004fc800078ec0ff */
[----:B------:R-:W-:Y:S02]  /*4cf0*/  PRMT R197, R197, 0x3340, R199 ;  /* 0x00003340c5c57816 */ /* 0x000fe400000000c7 */
[----:B------:R-:W-:Y:S02]  /*4d00*/  LOP3.LUT R199, R244, 0x10, RZ, 0x3c, !PT ;  /* 0x00000010f4c77812 */ /* 0x000fe400078e3cff */
[----:B------:R-:W-:Y:S02]  /*4d10*/  PRMT R161, R188, 0x5410, R189 ;  /* 0x00005410bca17816 */ /* 0x000fe400000000bd */
[----:B0-----:R-:W-:Y:S02]  /*4d20*/  PRMT R162, R187, 0x5410, R190 ;  /* 0x00005410bba27816 */ /* 0x001fe400000000be */
[----:B------:R-:W-:-:S05]  /*4d30*/  PRMT R163, R195, 0x5410, R197 ;  /* 0x00005410c3a37816 */ /* 0x000fca00000000c5 */
[----:B------:R0:W-:Y:S04]  /*4d40*/  STS.128 [R199+UR6], R160 ;  /* 0x000000a0c7007988 */ /* 0x0001e80008000c06 */
[----:B----4-:R0:W-:Y:S04]  /*4d50*/  STS.U8 [R245+UR6+0x1f00], R201 ;  /* 0x001f00c9f5007988 */ /* 0x0101e80008000006 */
[----:B------:R0:W-:Y:S04]  /*4d60*/  STS.U8 [R245+UR6+0x1e00], R192 ;  /* 0x001e00c0f5007988 */ /* 0x0001e80008000006 */
        /* <DEDUP_REMOVED lines=10> */
[----:B-----5:R0:W-:Y:S04]  /*4e10*/  STS.U8 [R245+UR6+0x1300], R185 ;  /* 0x001300b9f5007988 */ /* 0x0201e80008000006 */
[----:B---3--:R0:W-:Y:S04]  /*4e20*/  STS.U8 [R245+UR6+0x1200], R184 ;  /* 0x001200b8f5007988 */ /* 0x0081e80008000006 */
        /* <DEDUP_REMOVED lines=17> */
[----:B------:R0:W-:Y:S01]  /*4f40*/  STS.U8 [R243+UR6+0x1f80], R198 ;  /* 0x001f80c6f3007988 */ /* 0x0001e20008000006 */
[----:B------:R1:W-:Y:S06]  /*4f50*/  MEMBAR.ALL.CTA ;  /* 0x0000000000007992 */ /* 0x0003ec0000008000 */
[----:B-1----:R-:W1:Y:S02]  /*4f60*/  FENCE.VIEW.ASYNC.S ;  /* 0x00000000000073c6 */ /* 0x002e640000000000 */
[----:B-1----:R-:W-:Y:S06]  /*4f70*/  BAR.SYNC.DEFER_BLOCKING 0x0 ;  /* 0x0000000000007b1d */ /* 0x002fec0000010000 */
[----:B------:R-:W-:Y:S01]  /*4f80*/  UMOV UR16, UR4 ;  /* 0x0000000400107c82 */ /* 0x000fe20008000000 */
[----:B------:R-:W-:Y:S01]  /*4f90*/  UMOV UR17, 0xc0000010 ;  /* 0xc000001000117882 */ /* 0x000fe20000000000 */
[----:B------:R-:W-:Y:S01]  /*4fa0*/  UMOV UR10, UR18 ;  /* 0x00000012000a7c82 */ /* 0x000fe20008000000 */
[----:B------:R-:W-:Y:S01]  /*4fb0*/  UMOV UR11, UR19 ;  /* 0x00000013000b7c82 */ /* 0x000fe20008000000 */
[----:B------:R-:W-:-:S06]  /*4fc0*/  WARPGROUP.ARRIVE ;  /* 0x00000000000079c5 */ /* 0x000fcc0000000000 */
[----:B------:R-:W-:-:S12]  /*4fd0*/  QGMMA.64x128x32.F32.E5M2.E5M2 R88, gdesc[UR16], R88 ;  /* 0x01e00000105879f3 */ /* 0x000fd80008703858 */
[----:B------:R-:W-:Y:S01]  /*4fe0*/  QGMMA.64x128x32.F32.E5M2.E5M2 R24, gdesc[UR8], R24, gsb0 ;  /* 0x01e00000081879f3 */ /* 0x000fe20008003818 */
[----:B------:R-:W-:-:S04]  /*4ff0*/  IADD3 R177, P4, R177, UR14, RZ ;  /* 0x0000000eb1b17c10 */ /* 0x000fc8000ff9e0ff */
[----:B------:R-:W-:Y:S02]  /*5000*/  IADD3.X R166, R166, UR15, RZ, P4, !PT ;  /* 0x0000000fa6a67c10 */ /* 0x000fe4000a7fe4ff */
[----:B------:R-:W-:Y:S02]  /*5010*/  IADD3 R165, P4, R165, UR14, RZ ;  /* 0x0000000ea5a57c10 */ /* 0x000fe4000ff9e0ff */
[----:B------:R-:W-:Y:S02]  /*5020*/  IADD3 R3, P0, R3, UR14, RZ ;  /* 0x0000000e03037c10 */ /* 0x000fe4000ff1e0ff */
[----:B------:R-:W-:Y:S02]  /*5030*/  IADD3 R180, P1, R180, UR14, RZ ;  /* 0x0000000eb4b47c10 */ /* 0x000fe4000ff3e0ff */
[----:B------:R-:W-:Y:S02]  /*5040*/  IADD3 R179, P2, R179, UR14, RZ ;  /* 0x0000000eb3b37c10 */ /* 0x000fe4000ff5e0ff */
[----:B------:R-:W-:-:S02]  /*5050*/  IADD3 R178, P3, R178, UR14, RZ ;  /* 0x0000000eb2b27c10 */ /* 0x000fc4000ff7e0ff */
[----:B------:R-:W-:Y:S02]  /*5060*/  IADD3.X R20, R20, UR15, RZ, P4, !PT ;  /* 0x0000000f14147c10 */ /* 0x000fe4000a7fe4ff */
[----:B------:R-:W-:Y:S02]  /*5070*/  IADD3 R19, P4, R19, UR14, RZ ;  /* 0x0000000e13137c10 */ /* 0x000fe4000ff9e0ff */
[----:B------:R-:W-:Y:S02]  /*5080*/  IADD3 R176, P5, R176, UR14, RZ ;  /* 0x0000000eb0b07c10 */ /* 0x000fe4000ffbe0ff */
[----:B------:R-:W-:Y:S02]  /*5090*/  IADD3.X R174, R174, UR15, RZ, P0, !PT ;  /* 0x0000000faeae7c10 */ /* 0x000fe400087fe4ff */
[----:B------:R-:W-:Y:S02]  /*50a0*/  IADD3.X R172, R172, UR15, RZ, P1, !PT ;  /* 0x0000000facac7c10 */ /* 0x000fe40008ffe4ff */
[----:B------:R-:W-:-:S02]  /*50b0*/  IADD3.X R170, R170, UR15, RZ, P2, !PT ;  /* 0x0000000faaaa7c10 */ /* 0x000fc400097fe4ff */
[----:B------:R-:W-:Y:S02]  /*50c0*/  IADD3.X R168, R168, UR15, RZ, P3, !PT ;  /* 0x0000000fa8a87c10 */ /* 0x000fe40009ffe4ff */
[----:B------:R-:W-:Y:S02]  /*50d0*/  IADD3 R175, P6, R175, UR14, RZ ;  /* 0x0000000eafaf7c10 */ /* 0x000fe4000ffde0ff */
[----:B------:R-:W-:Y:S02]  /*50e0*/  IADD3 R173, P0, R173, UR14, RZ ;  /* 0x0000000eadad7c10 */ /* 0x000fe4000ff1e0ff */
[----:B------:R-:W-:Y:S02]  /*50f0*/  IADD3 R171, P1, R171, UR14, RZ ;  /* 0x0000000eabab7c10 */ /* 0x000fe4000ff3e0ff */
[----:B------:R-:W-:Y:S02]  /*5100*/  IADD3 R169, P2, R169, UR14, RZ ;  /* 0x0000000ea9a97c10 */ /* 0x000fe4000ff5e0ff */
[----:B------:R-:W-:Y:S01]  /*5110*/  IADD3 R167, P3, R167, UR14, RZ ;  /* 0x0000000ea7a77c10 */ /* 0x000fe2000ff7e0ff */
[----:B------:R-:W-:Y:S01]  /*5120*/  VIADD R5, R5, 0xffffffff ;  /* 0xffffffff05057836 */ /* 0x000fe20000000000 */
[----:B------:R-:W-:-:S02]  /*5130*/  IADD3.X R10, R10, UR15, RZ, P4, !PT ;  /* 0x0000000f0a0a7c10 */ /* 0x000fc4000a7fe4ff */
[----:B------:R-:W-:Y:S02]  /*5140*/  IADD3.X R164, R164, UR15, RZ, P5, !PT ;  /* 0x0000000fa4a47c10 */ /* 0x000fe4000affe4ff */
[----:B------:R-:W-:Y:S02]  /*5150*/  IADD3 R227, P4, R227, UR14, RZ ;  /* 0x0000000ee3e37c10 */ /* 0x000fe4000ff9e0ff */
[----:B------:R-:W-:Y:S02]  /*5160*/  IADD3 R159, P5, R159, UR14, RZ ;  /* 0x0000000e9f9f7c10 */ /* 0x000fe4000ffbe0ff */
[----:B------:R-:W-:Y:S02]  /*5170*/  IADD3.X R158, R158, UR15, RZ, P6, !PT ;  /* 0x0000000f9e9e7c10 */ /* 0x000fe4000b7fe4ff */
[----:B------:R-:W-:Y:S02]  /*5180*/  IADD3.X R156, R156, UR15, RZ, P0, !PT ;  /* 0x0000000f9c9c7c10 */ /* 0x000fe400087fe4ff */
[----:B------:R-:W-:-:S02]  /*5190*/  IADD3.X R154, R154, UR15, RZ, P1, !PT ;  /* 0x0000000f9a9a7c10 */ /* 0x000fc40008ffe4ff */
[----:B------:R-:W-:Y:S02]  /*51a0*/  IADD3.X R152, R152, UR15, RZ, P2, !PT ;  /* 0x0000000f98987c10 */ /* 0x000fe400097fe4ff */
[----:B------:R-:W-:Y:S02]  /*51b0*/  IADD3.X R22, R22, UR15, RZ, P3, !PT ;  /* 0x0000000f16167c10 */ /* 0x000fe40009ffe4ff */
[----:B------:R-:W-:Y:S02]  /*51c0*/  IADD3 R157, P6, R157, UR14, RZ ;  /* 0x0000000e9d9d7c10 */ /* 0x000fe4000ffde0ff */
[----:B------:R-:W-:Y:S02]  /*51d0*/  IADD3 R155, P0, R155, UR14, RZ ;  /* 0x0000000e9b9b7c10 */ /* 0x000fe4000ff1e0ff */
[----:B------:R-:W-:Y:S02]  /*51e0*/  IADD3 R153, P1, R153, UR14, RZ ;  /* 0x0000000e99997c10 */ /* 0x000fe4000ff3e0ff */
[----:B------:R-:W-:-:S02]  /*51f0*/  IADD3 R23, P2, R23, UR14, RZ ;  /* 0x0000000e17177c10 */ /* 0x000fc4000ff5e0ff */
[----:B------:R-:W-:Y:S02]  /*5200*/  IADD3 R21, P3, R21, UR14, RZ ;  /* 0x0000000e15157c10 */ /* 0x000fe4000ff7e0ff */
[----:B------:R-:W-:Y:S02]  /*5210*/  IADD3.X R225, R225, UR15, RZ, P4, !PT ;  /* 0x0000000fe1e17c10 */ /* 0x000fe4000a7fe4ff */
[----:B------:R-:W-:Y:S02]  /*5220*/  IADD3.X R18, R18, UR15, RZ, P5, !PT ;  /* 0x0000000f12127c10 */ /* 0x000fe4000affe4ff */
[----:B------:R-:W-:Y:S02]  /*5230*/  ISETP.NE.U32.AND P4, PT, R5, RZ, PT ;  /* 0x000000ff0500720c */ /* 0x000fe40003f85070 */
[----:B------:R-:W-:Y:S02]  /*5240*/  IADD3 R17, P5, R17, UR14, RZ ;  /* 0x0000000e11117c10 */ /* 0x000fe4000ffbe0ff */
[----:B------:R-:W-:-:S02]  /*5250*/  IADD3.X R16, R16, UR15, RZ, P6, !PT ;  /* 0x0000000f10107c10 */ /* 0x000fc4000b7fe4ff */
[----:B------:R-:W-:Y:S02]  /*5260*/  IADD3.X R14, R14, UR15, RZ, P0, !PT ;  /* 0x0000000f0e0e7c10 */ /* 0x000fe400087fe4ff */
[----:B------:R-:W-:Y:S02]  /*5270*/  IADD3.X R13, R13, UR15, RZ, P1, !PT ;  /* 0x0000000f0d0d7c10 */ /* 0x000fe40008ffe4ff */
[----:B------:R-:W-:Y:S02]  /*5280*/  IADD3.X R12, R12, UR15, RZ, P2, !PT ;  /* 0x0000000f0c0c7c10 */ /* 0x000fe400097fe4ff */
[----:B------:R-:W-:Y:S02]  /*5290*/  IADD3.X R11, R11, UR15, RZ, P3, !PT ;  /* 0x0000000f0b0b7c10 */ /* 0x000fe40009ffe4ff */
[----:B------:R-:W-:Y:S02]  /*52a0*/  IADD3 R15, P6, R15, UR14, RZ ;  /* 0x0000000e0f0f7c10 */ /* 0x000fe4000ffde0ff */
[----:B------:R-:W-:-:S02]  /*52b0*/  IADD3 R211, P0, R211, UR14, RZ ;  /* 0x0000000ed3d37c10 */ /* 0x000fc4000ff1e0ff */
[----:B------:R-:W-:Y:S02]  /*52c0*/  IADD3 R215, P1, R215, UR14, RZ ;  /* 0x0000000ed7d77c10 */ /* 0x000fe4000ff3e0ff */
[----:B------:R-:W-:Y:S02]  /*52d0*/  IADD3 R219, P2, R219, UR14, RZ ;  /* 0x0000000edbdb7c10 */ /* 0x000fe4000ff5e0ff */
[----:B------:R-:W-:Y:S02]  /*52e0*/  IADD3 R223, P3, R223, UR14, RZ ;  /* 0x0000000edfdf7c10 */ /* 0x000fe4000ff7e0ff */
[----:B------:R-:W-:Y:S02]  /*52f0*/  IADD3.X R9, R9, UR15, RZ, P5, !PT ;  /* 0x0000000f09097c10 */ /* 0x000fe4000affe4ff */
        /* <DEDUP_REMOVED lines=12> */
[----:B------:R-:W-:Y:S02]  /*53c0*/  IADD3 R7, P5, R248, R7, RZ ;  /* 0x00000007f8077210 */ /* 0x000fe40007fbe0ff */
[----:B------:R-:W-:-:S02]  /*53d0*/  IADD3.X R233, R233, UR15, RZ, P6, !PT ;  /* 0x0000000fe9e97c10 */ /* 0x000fc4000b7fe4ff */
[----:B------:R-:W-:Y:S02]  /*53e0*/  IADD3.X R235, R235, UR15, RZ, P0, !PT ;  /* 0x0000000febeb7c10 */ /* 0x000fe400087fe4ff */
[----:B------:R-:W-:Y:S02]  /*53f0*/  IADD3.X R237, R237, UR15, RZ, P1, !PT ;  /* 0x0000000feded7c10 */ /* 0x000fe40008ffe4ff */
[----:B------:R-:W-:Y:S02]  /*5400*/  IADD3.X R239, R239, UR15, RZ, P2, !PT ;  /* 0x0000000fefef7c10 */ /* 0x000fe400097fe4ff */
[----:B------:R-:W-:Y:S01]  /*5410*/  IADD3.X R241, R241, UR15, RZ, P3, !PT ;  /* 0x0000000ff1f17c10 */ /* 0x000fe20009ffe4ff */
[----:B------:R-:W-:Y:S02]  /*5420*/  WARPGROUP.DEPBAR.LE gsb0, 0x0 ;  /* 0x00008000000079c5 */ /* 0x000fe40000010000 */
[----:B------:R-:W-:Y:S01]  /*5430*/  VIADD R0, R0, 0xffffffe0 ;  /* 0xffffffe000007836 */ /* 0x000fe20000000000 */
[----:B------:R-:W-:Y:S01]  /*5440*/  LEA.HI.X.SX32 R6, R248, R6, 0x1, P5 ;  /* 0x00000006f8067211 */ /* 0x000fe200028f0eff */
[----:B0-----:R-:W-:Y:S06]  /*5450*/  @P4 BRA `(.L_x_1) ;  /* 0xffffffdc009c4947 */ /* 0x001fec000383ffff */
.L_x_0:
[----:B------:R-:W0:Y:S01]  /*5460*/  S2R R160, SR_TID.X ;  /* 0x0000000000a07919 */ /* 0x000e220000002100 */
[----:B------:R-:W-:Y:S01]  /*5470*/  F2FP.SATFINITE.E5M2.F32.PACK_AB_MERGE_C R4, R89, R88, RZ ;  /* 0x000000585904723e */ /* 0x000fe200048060ff */
[----:B------:R-:W-:Y:S01]  /*5480*/  ULDC.64 UR4, c[0x0][0x228] ;  /* 0x00008a0000047ab9 */ /* 0x000fe20000000a00 */
[----:B------:R-:W-:Y:S01]  /*5490*/  F2FP.SATFINITE.E5M2.F32.PACK_AB_MERGE_C R5, R91, R90, RZ ;  /* 0x0000005a5b05723e */ /* 0x000fe200048060ff */
[----:B------:R-:W-:Y:S01]  /*54a0*/  ULDC UR8, c[0x0][0x22c] ;  /* 0x00008b0000087ab9 */ /* 0x000fe20000000800 */
[----:B------:R-:W-:Y:S02]  /*54b0*/  F2FP.SATFINITE.E5M2.F32.PACK_AB_MERGE_C R93, R93, R92, RZ ;  /* 0x0000005c5d5d723e */ /* 0x000fe400048060ff */
[----:B------:R-:W-:Y:S02]  /*54c0*/  F2FP.SATFINITE.E5M2.F32.PACK_AB_MERGE_C R94, R95, R94, RZ ;  /* 0x0000005e5f5e723e */ /* 0x000fe400048060ff */
[----:B------:R-:W-:Y:S02]  /*54d0*/  F2FP.SATFINITE.E5M2.F32.PACK_AB_MERGE_C R6, R25, R24, RZ ;  /* 0x000000181906723e */ /* 0x000fe400048060ff */
[----:B------:R-:W-:-:S02]  /*54e0*/  F2FP.SATFINITE.E5M2.F32.PACK_AB_MERGE_C R7, R27, R26, RZ ;  /* 0x0000001a1b07723e */ /* 0x000fc400048060ff */
[----:B------:R-:W-:Y:S02]  /*54f0*/  F2FP.SATFINITE.E5M2.F32.PACK_AB_MERGE_C R29, R29, R28, RZ ;  /* 0x0000001c1d1d723e */ /* 0x000fe400048060ff */
[----:B------:R-:W-:Y:S02]  /*5500*/  F2FP.SATFINITE.E5M2.F32.PACK_AB_MERGE_C R30, R31, R30, RZ ;  /* 0x0000001e1f1e723e */ /* 0x000fe400048060ff */
[----:B------:R-:W-:Y:S02]  /*5510*/  F2FP.SATFINITE.E5M2.F32.PACK_AB_MERGE_C R37, R37, R36, RZ ;  /* 0x000000242525723e */ /* 0x000fe400048060ff */
[----:B------:R-:W-:Y:S02]  /*5520*/  PRMT R4, R4, 0x5410, R93 ;  /* 0x0000541004047816 */ /* 0x000fe4000000005d */
[----:B------:R-:W-:Y:S02]  /*5530*/  PRMT R5, R5, 0x5410, R94 ;  /* 0x0000541005057816 */ /* 0x000fe4000000005e */
[----:B------:R-:W-:-:S02]  /*5540*/  PRMT R6, R6, 0x5410, R29 ;  /* 0x0000541006067816 */ /* 0x000fc4000000001d */
[----:B------:R-:W-:Y:S02]  /*5550*/  PRMT R7, R7, 0x5410, R30 ;  /* 0x0000541007077816 */ /* 0x000fe4000000001e */
[----:B------:R-:W-:Y:S01]  /*5560*/  LEA R245, R245, UR6, 0x4 ;  /* 0x00000006f5f57c11 */ /* 0x000fe2000f8e20ff */
[----:B------:R-:W-:Y:S01]  /*5570*/  BAR.SYNC.DEFER_BLOCKING 0x0 ;  /* 0x0000000000007b1d */ /* 0x000fe20000010000 */
[----:B------:R-:W-:Y:S02]  /*5580*/  F2FP.SATFINITE.E5M2.F32.PACK_AB_MERGE_C R98, R99, R98, RZ ;  /* 0x000000626362723e */ /* 0x000fe400048060ff */
[----:B------:R-:W-:Y:S01]  /*5590*/  F2FP.SATFINITE.E5M2.F32.PACK_AB_MERGE_C R103, R103, R102, RZ ;  /* 0x000000666767723e */ /* 0x000fe200048060ff */
[C---:B0-----:R-:W-:Y:S01]  /*55a0*/  IMAD.SHL.U32 R2, R160.reuse, 0x40, RZ ;  /* 0x00000040a0027824 */ /* 0x041fe200078e00ff */
[----:B------:R-:W-:Y:S01]  /*55b0*/  F2FP.SATFINITE.E5M2.F32.PACK_AB_MERGE_C R96, R97, R96, RZ ;  /* 0x000000606160723e */ /* 0x000fe200048060ff */
[----:B------:R-:W-:Y:S01]  /*55c0*/  IMAD.SHL.U32 R0, R160, 0x10, RZ ;  /* 0x00000010a0007824 */ /* 0x000fe200078e00ff */
[----:B------:R-:W-:-:S02]  /*55d0*/  F2FP.SATFINITE.E5M2.F32.PACK_AB_MERGE_C R101, R101, R100, RZ ;  /* 0x000000646565723e */ /* 0x000fc400048060ff */
[----:B------:R-:W-:Y:S01]  /*55e0*/  LOP3.LUT R3, R2, 0x400, RZ, 0xc0, !PT ;  /* 0x0000040002037812 */ /* 0x000fe200078ec0ff */
[----:B------:R-:W-:Y:S01]  /*55f0*/  IMAD.SHL.U32 R2, R160, 0x8, RZ ;  /* 0x00000008a0027824 */ /* 0x000fe200078e00ff */
[----:B------:R-:W-:Y:S02]  /*5600*/  LOP3.LUT R0, R0, 0xf0, RZ, 0xc0, !PT ;  /* 0x000000f000007812 */ /* 0x000fe400078ec0ff */
[----:B------:R-:W-:Y:S02]  /*5610*/  F2FP.SATFINITE.E5M2.F32.PACK_AB_MERGE_C R32, R33, R32, RZ ;  /* 0x000000202120723e */ /* 0x000fe400048060ff */
[----:B------:R-:W-:Y:S01]  /*5620*/  IADD3 R3, R3, UR6, R0 ;  /* 0x0000000603037c10 */ /* 0x000fe2000fffe000 */
[----:B------:R-:W-:Y:S01]  /*5630*/  VIADD R0, R181, 0x2 ;  /* 0x00000002b5007836 */ /* 0x000fe20000000000 */
[----:B------:R-:W-:Y:S01]  /*5640*/  LOP3.LUT R2, R2, 0x300, RZ, 0xc0, !PT ;  /* 0x0000030002027812 */ /* 0x000fe200078ec0ff */
[----:B------:R-:W-:Y:S01]  /*5650*/  ULDC UR6, c[0x0][0x22c] ;  /* 0x00008b0000067ab9 */ /* 0x000fe20000000800 */
[----:B------:R-:W-:-:S02]  /*5660*/  F2FP.SATFINITE.E5M2.F32.PACK_AB_MERGE_C R34, R35, R34, RZ ;  /* 0x000000222322723e */ /* 0x000fc400048060ff */
[----:B------:R-:W-:Y:S01]  /*5670*/  F2FP.SATFINITE.E5M2.F32.PACK_AB_MERGE_C R39, R39, R38, RZ ;  /* 0x000000262727723e */ /* 0x000fe200048060ff */
[----:B------:R-:W-:Y:S01]  /*5680*/  IMAD.IADD R36, R2, 0x1, R3 ;  /* 0x0000000102247824 */ /* 0x000fe200078e0203 */
[----:B------:R-:W-:Y:S01]  /*5690*/  PRMT R97, R98, 0x5410, R103 ;  /* 0x0000541062617816 */ /* 0x000fe20000000067 */
[----:B------:R-:W-:Y:S01]  /*56a0*/  VIADD R2, R181, 0x1 ;  /* 0x00000001b5027836 */ /* 0x000fe20000000000 */
[----:B------:R-:W-:Y:S02]  /*56b0*/  PRMT R96, R96, 0x5410, R101 ;  /* 0x0000541060607816 */ /* 0x000fe40000000065 */
[----:B------:R-:W-:Y:S01]  /*56c0*/  STSM.16.M88.4 [R36], R4 ;  /* 0x0000000424007844 */ /* 0x000fe20000000200 */
[----:B------:R-:W-:Y:S02]  /*56d0*/  PRMT R98, R32, 0x5410, R37 ;  /* 0x0000541020627816 */ /* 0x000fe40000000025 */
[----:B------:R-:W-:Y:S01]  /*56e0*/  PRMT R99, R34, 0x5410, R39 ;  /* 0x0000541022637816 */ /* 0x000fe20000000027 */
[----:B------:R-:W-:Y:S01]  /*56f0*/  BAR.SYNC.DEFER_BLOCKING 0x0 ;  /* 0x0000000000007b1d */ /* 0x000fe20000010000 */
[----:B------:R-:W-:-:S02]  /*5700*/  F2FP.SATFINITE.E5M2.F32.PACK_AB_MERGE_C R106, R107, R106, RZ ;  /* 0x0000006a6b6a723e */ /* 0x000fc400048060ff */
[----:B------:R-:W-:Y:S02]  /*5710*/  F2FP.SATFINITE.E5M2.F32.PACK_AB_MERGE_C R111, R111, R110, RZ ;  /* 0x0000006e6f6f723e */ /* 0x000fe400048060ff */
[----:B------:R-:W-:Y:S02]  /*5720*/  F2FP.SATFINITE.E5M2.F32.PACK_AB_MERGE_C R104, R105, R104, RZ ;  /* 0x000000686968723e */ /* 0x000fe400048060ff */
[----:B------:R-:W-:Y:S02]  /*5730*/  F2FP.SATFINITE.E5M2.F32.PACK_AB_MERGE_C R109, R109, R108, RZ ;  /* 0x0000006c6d6d723e */ /* 0x000fe400048060ff */
[----:B------:R-:W-:Y:S02]  /*5740*/  F2FP.SATFINITE.E5M2.F32.PACK_AB_MERGE_C R40, R41, R40, RZ ;  /* 0x000000282928723e */ /* 0x000fe400048060ff */
[----:B------:R-:W-:Y:S02]  /*5750*/  F2FP.SATFINITE.E5M2.F32.PACK_AB_MERGE_C R42, R43, R42, RZ ;  /* 0x0000002a2b2a723e */ /* 0x000fe400048060ff */
[----:B------:R-:W-:-:S02]  /*5760*/  F2FP.SATFINITE.E5M2.F32.PACK_AB_MERGE_C R45, R45, R44, RZ ;  /* 0x0000002c2d2d723e */ /* 0x000fc400048060ff */
[----:B------:R-:W-:Y:S02]  /*5770*/  F2FP.SATFINITE.E5M2.F32.PACK_AB_MERGE_C R47, R47, R46, RZ ;  /* 0x0000002e2f2f723e */ /* 0x000fe400048060ff */
[----:B------:R-:W-:Y:S02]  /*5780*/  PRMT R105, R106, 0x5410, R111 ;  /* 0x000054106a697816 */ /* 0x000fe4000000006f */
[----:B------:R-:W-:Y:S02]  /*5790*/  PRMT R104, R104, 0x5410, R109 ;  /* 0x0000541068687816 */ /* 0x000fe4000000006d */
[----:B------:R-:W-:Y:S02]  /*57a0*/  PRMT R106, R40, 0x5410, R45 ;  /* 0x00005410286a7816 */ /* 0x000fe4000000002d */
[----:B------:R-:W-:Y:S01]  /*57b0*/  PRMT R107, R42, 0x5410, R47 ;  /* 0x000054102a6b7816 */ /* 0x000fe2000000002f */
[----:B------:R-:W0:Y:S01]  /*57c0*/  LDS.128 R28, [R245] ;  /* 0x00000000f51c7984 */ /* 0x000e220000000c00 */
[----:B------:R-:W-:-:S02]  /*57d0*/  F2FP.SATFINITE.E5M2.F32.PACK_AB_MERGE_C R114, R115, R114, RZ ;  /* 0x000000727372723e */ /* 0x000fc400048060ff */
[----:B------:R-:W-:Y:S01]  /*57e0*/  F2FP.SATFINITE.E5M2.F32.PACK_AB_MERGE_C R119, R119, R118, RZ ;  /* 0x000000767777723e */ /* 0x000fe200048060ff */
[----:B------:R-:W-:Y:S01]  /*57f0*/  BAR.SYNC.DEFER_BLOCKING 0x0 ;  /* 0x0000000000007b1d */ /* 0x000fe20000010000 */
        /* <DEDUP_REMOVED lines=9> */
[----:B------:R-:W-:Y:S02]  /*5890*/  PRMT R115, R50, 0x5410, R55 ;  /* 0x0000541032737816 */ /* 0x000fe40000000037 */
[----:B------:R-:W-:-:S02]  /*58a0*/  F2FP.SATFINITE.E5M2.F32.PACK_AB_MERGE_C R122, R123, R122, RZ ;  /* 0x0000007a7b7a723e */ /* 0x000fc400048060ff */
[----:B------:R-:W-:Y:S01]  /*58b0*/  F2FP.SATFINITE.E5M2.F32.PACK_AB_MERGE_C R127, R127, R126, RZ ;  /* 0x0000007e7f7f723e */ /* 0x000fe200048060ff */
[----:B------:R-:W-:Y:S01]  /*58c0*/  STSM.16.M88.4 [R36], R96 ;  /* 0x0000006024007844 */ /* 0x000fe20000000200 */
[----:B------:R-:W-:Y:S02]  /*58d0*/  F2FP.SATFINITE.E5M2.F32.PACK_AB_MERGE_C R120, R121, R120, RZ ;  /* 0x000000787978723e */ /* 0x000fe400048060ff */
[----:B------:R-:W-:Y:S01]  /*58e0*/  F2FP.SATFINITE.E5M2.F32.PACK_AB_MERGE_C R125, R125, R124, RZ ;  /* 0x0000007c7d7d723e */ /* 0x000fe200048060ff */
[----:B------:R-:W-:Y:S01]  /*58f0*/  BAR.SYNC.DEFER_BLOCKING 0x0 ;  /* 0x0000000000007b1d */ /* 0x000fe20000010000 */
        /* <DEDUP_REMOVED lines=9> */
[----:B------:R-:W-:Y:S02]  /*5990*/  F2FP.SATFINITE.E5M2.F32.PACK_AB_MERGE_C R135, R135, R134, RZ ;  /* 0x000000868787723e */ /* 0x000fe400048060ff */
[----:B------:R-:W-:Y:S02]  /*59a0*/  F2FP.SATFINITE.E5M2.F32.PACK_AB_MERGE_C R128, R129, R128, RZ ;  /* 0x000000808180723e */ /* 0x000fe400048060ff */
[----:B------:R-:W-:Y:S01]  /*59b0*/  F2FP.SATFINITE.E5M2.F32.PACK_AB_MERGE_C R133, R133, R132, RZ ;  /* 0x000000848585723e */ /* 0x000fe200048060ff */
[----:B------:R-:W1:Y:S01]  /*59c0*/  LDS.128 R24, [R245] ;  /* 0x00000000f5187984 */ /* 0x000e620000000c00 */
[----:B------:R-:W-:Y:S02]  /*59d0*/  F2FP.SATFINITE.E5M2.F32.PACK_AB_MERGE_C R64, R65, R64, RZ ;  /* 0x000000404140723e */ /* 0x000fe400048060ff */
[----:B------:R-:W-:Y:S01]  /*59e0*/  F2FP.SATFINITE.E5M2.F32.PACK_AB_MERGE_C R66, R67, R66, RZ ;  /* 0x000000424342723e */ /* 0x000fe200048060ff */
[----:B------:R-:W-:Y:S01]  /*59f0*/  BAR.SYNC.DEFER_BLOCKING 0x0 ;  /* 0x0000000000007b1d */ /* 0x000fe20000010000 */
        /* <DEDUP_REMOVED lines=9> */
[----:B------:R-:W-:Y:S02]  /*5a90*/  F2FP.SATFINITE.E5M2.F32.PACK_AB_MERGE_C R141, R141, R140, RZ ;  /* 0x0000008c8d8d723e */ /* 0x000fe400048060ff */
[----:B------:R-:W-:Y:S02]  /*5aa0*/  F2FP.SATFINITE.E5M2.F32.PACK_AB_MERGE_C R72, R73, R72, RZ ;  /* 0x000000484948723e */ /* 0x000fe400048060ff */
[----:B------:R-:W-:Y:S01]  /*5ab0*/  F2FP.SATFINITE.E5M2.F32.PACK_AB_MERGE_C R74, R75, R74, RZ ;  /* 0x0000004a4b4a723e */ /* 0x000fe200048060ff */
[----:B------:R-:W-:Y:S01]  /*5ac0*/  STSM.16.M88.4 [R36], R104 ;  /* 0x0000006824007844 */ /* 0x000fe20000000200 */
[----:B------:R-:W-:-:S02]  /*5ad0*/  F2FP.SATFINITE.E5M2.F32.PACK_AB_MERGE_C R77, R77, R76, RZ ;  /* 0x0000004c4d4d723e */ /* 0x000fc400048060ff */
[----:B------:R-:W-:Y:S01]  /*5ae0*/  F2FP.SATFINITE.E5M2.F32.PACK_AB_MERGE_C R79, R79, R78, RZ ;  /* 0x0000004e4f4f723e */ /* 0x000fe200048060ff */
[----:B------:R-:W-:Y:S01]  /*5af0*/  BAR.SYNC.DEFER_BLOCKING 0x0 ;  /* 0x0000000000007b1d */ /* 0x000fe20000010000 */
[----:B------:R-:W-:Y:S02]  /*5b00*/  PRMT R137, R138, 0x5410, R143 ;  /* 0x000054108a897816 */ /* 0x000fe4000000008f */
[----:B------:R-:W-:Y:S02]  /*5b10*/  PRMT R136, R136, 0x5410, R141 ;  /* 0x0000541088887816 */ /* 0x000fe4000000008d */
[----:B------:R-:W-:Y:S02]  /*5b20*/  PRMT R138, R72, 0x5410, R77 ;  /* 0x00005410488a7816 */ /* 0x000fe4000000004d */
[----:B------:R-:W-:Y:S02]  /*5b30*/  PRMT R139, R74, 0x5410, R79 ;  /* 0x000054104a8b7816 */ /* 0x000fe4000000004f */
[----:B------:R-:W-:Y:S01]  /*5b40*/  ISETP.GE.AND P0, PT, R247, UR4, PT ;  /* 0x00000004f7007c0c */ /* 0x000fe2000bf06270 */
[----:B------:R-:W-:Y:S01]  /*5b50*/  ULDC UR4, c[0x0][0x22c] ;  /* 0x00008b0000047ab9 */ /* 0x000fe20000000800 */
[----:B------:R-:W-:-:S02]  /*5b60*/  F2FP.SATFINITE.E5M2.F32.PACK_AB_MERGE_C R146, R147, R146, RZ ;  /* 0x000000929392723e */ /* 0x000fc400048060ff */
[----:B------:R-:W-:Y:S01]  /*5b70*/  ISETP.LT.AND P2, PT, R2, UR4, !P0 ;  /* 0x0000000402007c0c */ /* 0x000fe2000c741270 */
[----:B------:R-:W-:Y:S01]  /*5b80*/  VIADD R2, R181, 0x3 ;  /* 0x00000003b5027836 */ /* 0x000fe20000000000 */
[----:B------:R-:W-:Y:S01]  /*5b90*/  F2FP.SATFINITE.E5M2.F32.PACK_AB_MERGE_C R151, R151, R150, RZ ;  /* 0x000000969797723e */ /* 0x000fe200048060ff */
[----:B------:R-:W-:Y:S01]  /*5ba0*/  ULDC UR4, c[0x0][0x22c] ;  /* 0x00008b0000047ab9 */ /* 0x000fe20000000800 */
[----:B------:R-:W-:Y:S02]  /*5bb0*/  F2FP.SATFINITE.E5M2.F32.PACK_AB_MERGE_C R144, R145, R144, RZ ;  /* 0x000000909190723e */ /* 0x000fe400048060ff */
[----:B------:R-:W-:Y:S02]  /*5bc0*/  F2FP.SATFINITE.E5M2.F32.PACK_AB_MERGE_C R149, R149, R148, RZ ;  /* 0x000000949595723e */ /* 0x000fe400048060ff */
[----:B------:R-:W-:Y:S02]  /*5bd0*/  F2FP.SATFINITE.E5M2.F32.PACK_AB_MERGE_C R80, R81, R80, RZ ;  /* 0x000000505150723e */ /* 0x000fe400048060ff */
[----:B------:R-:W-:Y:S01]  /*5be0*/  F2FP.SATFINITE.E5M2.F32.PACK_AB_MERGE_C R82, R83, R82, RZ ;  /* 0x000000525352723e */ /* 0x000fe200048060ff */
[----:B------:R-:W2:Y:S01]  /*5bf0*/  LDS.128 R20, [R245] ;  /* 0x00000000f5147984 */ /* 0x000ea20000000c00 */
[----:B------:R-:W-:-:S02]  /*5c00*/  F2FP.SATFINITE.E5M2.F32.PACK_AB_MERGE_C R85, R85, R84, RZ ;  /* 0x000000545555723e */ /* 0x000fc400048060ff */
[----:B------:R-:W-:Y:S01]  /*5c10*/  F2FP.SATFINITE.E5M2.F32.PACK_AB_MERGE_C R87, R87, R86, RZ ;  /* 0x000000565757723e */ /* 0x000fe200048060ff */
[----:B------:R-:W-:Y:S01]  /*5c20*/  BAR.SYNC.DEFER_BLOCKING 0x0 ;  /* 0x0000000000007b1d */ /* 0x000fe20000010000 */
[----:B------:R-:W-:Y:S01]  /*5c30*/  ISETP.LT.AND P1, PT, R0, UR8, !P0 ;  /* 0x0000000800007c0c */ /* 0x000fe2000c721270 */
[----:B------:R-:W-:Y:S01]  /*5c40*/  VIADD R0, R181, 0x4 ;  /* 0x00000004b5007836 */ /* 0x000fe20000000000 */
[----:B------:R-:W-:Y:S02]  /*5c50*/  ISETP.LT.AND P4, PT, R2, UR4, !P0 ;  /* 0x0000000402007c0c */ /* 0x000fe4000c781270 */
[----:B------:R-:W-:Y:S01]  /*5c60*/  PRMT R145, R146, 0x5410, R151 ;  /* 0x0000541092917816 */ /* 0x000fe20000000097 */
[----:B------:R-:W-:Y:S01]  /*5c70*/  ULDC UR4, c[0x0][0x244] ;  /* 0x0000910000047ab9 */ /* 0x000fe20000000800 */
[----:B------:R-:W-:Y:S01]  /*5c80*/  PRMT R144, R144, 0x5410, R149 ;  /* 0x0000541090907816 */ /* 0x000fe20000000095 */
[----:B------:R-:W-:Y:S01]  /*5c90*/  ULDC UR8, c[0x0][0x22c] ;  /* 0x00008b0000087ab9 */ /* 0x000fe20000000800 */
[----:B------:R-:W-:Y:S01]  /*5ca0*/  PRMT R146, R80, 0x5410, R85 ;  /* 0x0000541050927816 */ /* 0x000fe20000000055 */
[----:B------:R-:W-:Y:S01]  /*5cb0*/  IMAD R2, R247, UR4, RZ ;  /* 0x00000004f7027c24 */ /* 0x000fe2000f8e02ff */
[----:B------:R-:W-:Y:S01]  /*5cc0*/  PRMT R147, R82, 0x5410, R87 ;  /* 0x0000541052937816 */ /* 0x000fe20000000057 */
[----:B------:R-:W-:Y:S01]  /*5cd0*/  ULDC UR4, c[0x0][0x248] ;  /* 0x0000920000047ab9 */ /* 0x000fe20000000800 */
[----:B------:R-:W-:Y:S01]  /*5ce0*/  ISETP.LT.AND P5, PT, R0, UR8, !P0 ;  /* 0x0000000800007c0c */ /* 0x000fe2000c7a1270 */
[----:B------:R-:W-:Y:S01]  /*5cf0*/  ULDC.64 UR8, c[0x0][0x220] ;  /* 0x0000880000087ab9 */ /* 0x000fe20000000a00 */
[----:B------:R-:W-:Y:S01]  /*5d00*/  IMAD R3, R181, UR4, RZ ;  /* 0x00000004b5037c24 */ /* 0x000fe2000f8e02ff */
[----:B------:R-:W-:-:S02]  /*5d10*/  IADD3 R0, P6, R2, UR8, RZ ;  /* 0x0000000802007c10 */ /* 0x000fc4000ffde0ff */
[----:B------:R-:W-:Y:S01]  /*5d20*/  ISETP.LT.AND P3, PT, R181, UR5, !P0 ;  /* 0x00000005b5007c0c */ /* 0x000fe2000c761270 */
[C---:B------:R-:W-:Y:S01]  /*5d30*/  VIADD R35, R3.reuse, UR4 ;  /* 0x0000000403237c36 */ /* 0x040fe20008000000 */
[----:B------:R-:W-:Y:S01]  /*5d40*/  LEA.HI.X.SX32 R2, R2, UR9, 0x1, P6 ;  /* 0x0000000902027c11 */ /* 0x000fe2000b0f0eff */
[----:B------:R-:W-:Y:S01]  /*5d50*/  ULDC UR5, c[0x0][0x22c] ;  /* 0x00008b0000057ab9 */ /* 0x000fe20000000800 */
[----:B------:R-:W-:Y:S01]  /*5d60*/  IADD3 R32, P6, R3, R0, RZ ;  /* 0x0000000003207210 */ /* 0x000fe20007fde0ff */
[----:B------:R-:W-:Y:S01]  /*5d70*/  VIADD R39, R35, UR4 ;  /* 0x0000000423277c36 */ /* 0x000fe20008000000 */
[----:B------:R-:W-:Y:S01]  /*5d80*/  STSM.16.M88.4 [R36], R112 ;  /* 0x0000007024007844 */ /* 0x000fe20000000200 */
[C---:B0-----:R-:W-:Y:S02]  /*5d90*/  PRMT R41, R28.reuse, 0x7770, RZ ;  /* 0x000077701c297816 */ /* 0x041fe400000000ff */
[----:B------:R-:W-:Y:S01]  /*5da0*/  LEA.HI.X.SX32 R33, R3, R2, 0x1, P6 ;  /* 0x0000000203217211 */ /* 0x000fe200030f0eff */
[----:B------:R-:W-:Y:S01]  /*5db0*/  BAR.SYNC.DEFER_BLOCKING 0x0 ;  /* 0x0000000000007b1d */ /* 0x000fe20000010000 */
[----:B------:R-:W-:Y:S01]  /*5dc0*/  IADD3 R34, P6, R35, R0, RZ ;  /* 0x0000000023227210 */ /* 0x000fe20007fde0ff */
[----:B------:R-:W-:Y:S01]  /*5dd0*/  VIADD R3, R181, 0x5 ;  /* 0x00000005b5037836 */ /* 0x000fe20000000000 */
[----:B------:R-:W-:-:S02]  /*5de0*/  PRMT R45, R28, 0x7771, RZ ;  /* 0x000077711c2d7816 */ /* 0x000fc400000000ff */
[----:B------:R-:W-:Y:S02]  /*5df0*/  LEA.HI.X.SX32 R35, R35, R2, 0x1, P6 ;  /* 0x0000000223237211 */ /* 0x000fe400030f0eff */
[----:B------:R-:W-:Y:S01]  /*5e00*/  PRMT R43, R29, 0x7770, RZ ;  /* 0x000077701d2b7816 */ /* 0x000fe200000000ff */
[----:B------:R-:W0:Y:S01]  /*5e10*/  LDS.128 R12, [R245] ;  /* 0x00000000f50c7984 */ /* 0x000e220000000c00 */
[----:B------:R-:W-:Y:S06]  /*5e20*/  BAR.SYNC.DEFER_BLOCKING 0x0 ;  /* 0x0000000000007b1d */ /* 0x000fec0000010000 */
[----:B------:R-:W-:Y:S02]  /*5e30*/  STSM.16.M88.4 [R36], R120 ;  /* 0x0000007824007844 */ /* 0x000fe40000000200 */
[----:B------:R-:W-:Y:S06]  /*5e40*/  BAR.SYNC.DEFER_BLOCKING 0x0 ;  /* 0x0000000000007b1d */ /* 0x000fec0000010000 */
[----:B------:R-:W3:Y:S02]  /*5e50*/  LDS.128 R8, [R245] ;  /* 0x00000000f5087984 */ /* 0x000ee40000000c00 */
[----:B------:R-:W-:Y:S06]  /*5e60*/  BAR.SYNC.DEFER_BLOCKING 0x0 ;  /* 0x0000000000007b1d */ /* 0x000fec0000010000 */
[----:B------:R-:W-:Y:S02]  /*5e70*/  STSM.16.M88.4 [R36], R128 ;  /* 0x0000008024007844 */ /* 0x000fe40000000200 */
[----:B------:R-:W-:Y:S06]  /*5e80*/  BAR.SYNC.DEFER_BLOCKING 0x0 ;  /* 0x0000000000007b1d */ /* 0x000fec0000010000 */
[----:B------:R-:W4:Y:S02]  /*5e90*/  LDS.128 R16, [R245] ;  /* 0x00000000f5107984 */ /* 0x000f240000000c00 */
[----:B------:R-:W-:Y:S06]  /*5ea0*/  BAR.SYNC.DEFER_BLOCKING 0x0 ;  /* 0x0000000000007b1d */ /* 0x000fec0000010000 */
[----:B------:R-:W-:Y:S02]  /*5eb0*/  STSM.16.M88.4 [R36], R136 ;  /* 0x0000008824007844 */ /* 0x000fe40000000200 */
[----:B------:R-:W-:Y:S06]  /*5ec0*/  BAR.SYNC.DEFER_BLOCKING 0x0 ;  /* 0x0000000000007b1d */ /* 0x000fec0000010000 */
[----:B------:R-:W5:Y:S02]  /*5ed0*/  LDS.128 R4, [R245] ;  /* 0x00000000f5047984 */ /* 0x000f640000000c00 */
[----:B------:R-:W-:Y:S06]  /*5ee0*/  BAR.SYNC.DEFER_BLOCKING 0x0 ;  /* 0x0000000000007b1d */ /* 0x000fec0000010000 */
[----:B------:R1:W-:Y:S02]  /*5ef0*/  STSM.16.M88.4 [R36], R144 ;  /* 0x0000009024007844 */ /* 0x0003e40000000200 */
[----:B------:R-:W-:Y:S01]  /*5f00*/  BAR.SYNC.DEFER_BLOCKING 0x0 ;  /* 0x0000000000007b1d */ /* 0x000fe20000010000 */
[----:B-1----:R-:W-:-:S04]  /*5f10*/  IADD3 R36, P6, R39, R0, RZ ;  /* 0x0000000027247210 */ /* 0x002fc80007fde0ff */
[C---:B------:R-:W-:Y:S01]  /*5f20*/  LEA.HI.X.SX32 R37, R39.reuse, R2, 0x1, P6 ;  /* 0x0000000227257211 */ /* 0x040fe200030f0eff */
[----:B------:R-:W-:Y:S01]  /*5f30*/  VIADD R39, R39, UR4 ;  /* 0x0000000427277c36 */ /* 0x000fe20008000000 */
[----:B------:R1:W-:Y:S01]  /*5f40*/  @P3 STG.E.U8 desc[UR12][R32.64], R41 ;  /* 0x0000002920003986 */ /* 0x0003e2000c10110c */
[----:B------:R-:W-:Y:S01]  /*5f50*/  ISETP.LT.AND P3, PT, R3, UR5, !P0 ;  /* 0x0000000503007c0c */ /* 0x000fe2000c761270 */
[----:B------:R-:W-:Y:S01]  /*5f60*/  VIADD R3, R181, 0x6 ;  /* 0x00000006b5037836 */ /* 0x000fe20000000000 */
[----:B------:R-:W-:Y:S01]  /*5f70*/  ULDC UR5, c[0x0][0x22c] ;  /* 0x00008b0000057ab9 */ /* 0x000fe20000000800 */
[----:B------:R2:W-:Y:S03]  /*5f80*/  @P2 STG.E.U8 desc[UR12][R34.64], R45 ;  /* 0x0000002d22002986 */ /* 0x0005e6000c10110c */
[----:B------:R-:W-:Y:S01]  /*5f90*/  ISETP.LT.AND P2, PT, R3, UR5, !P0 ;  /* 0x0000000503007c0c */ /* 0x000fe2000c741270 */
[----:B------:R0:W-:Y:S01]  /*5fa0*/  @P1 STG.E.U8 desc[UR12][R36.64], R43 ;  /* 0x0000002b24001986 */ /* 0x0001e2000c10110c */
[----:B------:R-:W-:Y:S01]  /*5fb0*/  VIADD R3, R181, 0x7 ;  /* 0x00000007b5037836 */ /* 0x000fe20000000000 */
[----:B------:R-:W-:Y:S01]  /*5fc0*/  ULDC UR5, c[0x0][0x22c] ;  /* 0x00008b0000057ab9 */ /* 0x000fe20000000800 */
[C---:B-1----:R-:W-:Y:S01]  /*5fd0*/  IADD3 R32, P6, R39.reuse, R0, RZ ;  /* 0x0000000027207210 */ /* 0x042fe20007fde0ff */
[----:B------:R-:W-:-:S02]  /*5fe0*/  VIADD R41, R39, UR4 ;  /* 0x0000000427297c36 */ /* 0x000fc40008000000 */
[----:B------:R-:W-:Y:S01]  /*5ff0*/  ISETP.LT.AND P1, PT, R3, UR5, !P0 ;  /* 0x0000000503007c0c */ /* 0x000fe2000c721270 */
[----:B------:R-:W-:Y:S01]  /*6000*/  VIADD R3, R181, 0x8 ;  /* 0x00000008b5037836 */ /* 0x000fe20000000000 */
[----:B------:R-:W-:Y:S01]  /*6010*/  LEA.HI.X.SX32 R33, R39, R2, 0x1, P6 ;  /* 0x0000000227217211 */ /* 0x000fe200030f0eff */
[----:B------:R-:W-:Y:S01]  /*6020*/  ULDC UR5, c[0x0][0x22c] ;  /* 0x00008b0000057ab9 */ /* 0x000fe20000000800 */
[----:B--2---:R-:W-:Y:S01]  /*6030*/  IADD3 R34, P6, R41, R0, RZ ;  /* 0x0000000029227210 */ /* 0x004fe20007fde0ff */
[----:B------:R-:W1:Y:S01]  /*6040*/  LDS.128 R244, [R245] ;  /* 0x00000000f5f47984 */ /* 0x000e620000000c00 */
[----:B------:R-:W-:Y:S02]  /*6050*/  PRMT R45, R29, 0x7771, RZ ;  /* 0x000077711d2d7816 */ /* 0x000fe400000000ff */
[C---:B------:R-:W-:Y:S01]  /*6060*/  LEA.HI.X.SX32 R35, R41.reuse, R2, 0x1, P6 ;  /* 0x0000000229237211 */ /* 0x040fe200030f0eff */
[----:B------:R-:W-:Y:S01]  /*6070*/  VIADD R41, R41, UR4 ;  /* 0x0000000429297c36 */ /* 0x000fe20008000000 */
[----:B0-----:R-:W-:Y:S01]  /*6080*/  PRMT R43, R30, 0x7770, RZ ;  /* 0x000077701e2b7816 */ /* 0x001fe200000000ff */
[----:B------:R0:W-:Y:S01]  /*6090*/  @P4 STG.E.U8 desc[UR12][R32.64], R45 ;  /* 0x0000002d20004986 */ /* 0x0001e2000c10110c */
[----:B------:R-:W-:Y:S01]  /*60a0*/  ISETP.LT.AND P4, PT, R3, UR5, !P0 ;  /* 0x0000000503007c0c */ /* 0x000fe2000c781270 */
[C---:B------:R-:W-:Y:S01]  /*60b0*/  VIADD R39, R41.reuse, UR4 ;  /* 0x0000000429277c36 */ /* 0x040fe20008000000 */
[----:B------:R-:W-:Y:S01]  /*60c0*/  IADD3 R36, P6, R41, R0, RZ ;  /* 0x0000000029247210 */ /* 0x000fe20007fde0ff */
[----:B------:R2:W-:Y:S01]  /*60d0*/  @P5 STG.E.U8 desc[UR12][R34.64], R43 ;  /* 0x0000002b22005986 */ /* 0x0005e2000c10110c */
[----:B------:R-:W-:Y:S01]  /*60e0*/  VIADD R3, R181, 0x9 ;  /* 0x00000009b5037836 */ /* 0x000fe20000000000 */
[----:B------:R-:W-:Y:S01]  /*60f0*/  ULDC UR5, c[0x0][0x22c] ;  /* 0x00008b0000057ab9 */ /* 0x000fe20000000800 */
[----:B------:R-:W-:-:S03]  /*6100*/  LEA.HI.X.SX32 R37, R41, R2, 0x1, P6 ;  /* 0x0000000229257211 */ /* 0x000fc600030f0eff */
[----:B------:R-:W-:Y:S01]  /*6110*/  ISETP.LT.AND P5, PT, R3, UR5, !P0 ;  /* 0x0000000503007c0c */ /* 0x000fe2000c7a1270 */
[----:B------:R-:W-:Y:S01]  /*6120*/  VIADD R3, R181, 0xa ;  /* 0x0000000ab5037836 */ /* 0x000fe20000000000 */
[C---:B0-----:R-:W-:Y:S01]  /*6130*/  IADD3 R32, P6, R39.reuse, R0, RZ ;  /* 0x0000000027207210 */ /* 0x041fe20007fde0ff */
[----:B------:R-:W-:Y:S01]  /*6140*/  ULDC UR5, c[0x0][0x22c] ;  /* 0x00008b0000057ab9 */ /* 0x000fe20000000800 */
[----:B------:R-:W-:Y:S02]  /*6150*/  PRMT R45, R30, 0x7771, RZ ;  /* 0x000077711e2d7816 */ /* 0x000fe400000000ff */
[C---:B------:R-:W-:Y:S01]  /*6160*/  LEA.HI.X.SX32 R33, R39.reuse, R2, 0x1, P6 ;  /* 0x0000000227217211 */ /* 0x040fe200030f0eff */
[----:B------:R-:W-:Y:S01]  /*6170*/  VIADD R39, R39, UR4 ;  /* 0x0000000427277c36 */ /* 0x000fe20008000000 */
[----:B--2---:R-:W-:Y:S01]  /*6180*/  PRMT R43, R31, 0x7770, RZ ;  /* 0x000077701f2b7816 */ /* 0x004fe200000000ff */
        /* <DEDUP_REMOVED lines=10> */
[----:B0-----:R-:W-:Y:S01]  /*6230*/  IADD3 R36, P6, R41, R0, RZ ;  /* 0x0000000029247210 */ /* 0x001fe20007fde0ff */
        /* <DEDUP_REMOVED lines=28> */
[----:B------:R-:W-:-:S02]  /*6400*/  LEA.HI.X.SX32 R37, R39, R2, 0x1, P6 ;  /* 0x0000000227257211 */ /* 0x000fc400030f0eff */
[----:B------:R-:W-:Y:S02]  /*6410*/  IADD3 R28, P6, R41, R0, RZ ;  /* 0x00000000291c7210 */ /* 0x000fe40007fde0ff */
[----:B------:R-:W-:Y:S01]  /*6420*/  ISETP.LT.AND P3, PT, R3, UR5, !P0 ;  /* 0x0000000503007c0c */ /* 0x000fe2000c761270 */
[----:B------:R-:W-:Y:S01]  /*6430*/  VIADD R3, R181, 0x10 ;  /* 0x00000010b5037836 */ /* 0x000fe20000000000 */
[----:B0-----:R-:W-:Y:S01]  /*6440*/  PRMT R45, R29, 0x7773, RZ ;  /* 0x000077731d2d7816 */ /* 0x001fe200000000ff */
[----:B------:R-:W-:Y:S01]  /*6450*/  ULDC UR5, c[0x0][0x22c] ;  /* 0x00008b0000057ab9 */ /* 0x000fe20000000800 */
        /* <DEDUP_REMOVED lines=12> */
[----:B------:R-:W-:Y:S02]  /*6520*/  PRMT R41, R31, 0x7773, RZ ;  /* 0x000077731f297816 */ /* 0x000fe400000000ff */
[C---:B------:R-:W-:Y:S01]  /*6530*/  LEA.HI.X.SX32 R35, R39.reuse, R2, 0x1, P6 ;  /* 0x0000000227237211 */ /* 0x040fe200030f0eff */
[----:B------:R-:W-:Y:S01]  /*6540*/  VIADD R39, R39, UR4 ;  /* 0x0000000427277c36 */ /* 0x000fe20008000000 */
[----:B0-----:R-:W-:Y:S02]  /*6550*/  PRMT R45, R30, 0x7773, RZ ;  /* 0x000077731e2d7816 */ /* 0x001fe400000000ff */
[----:B--2---:R-:W-:Y:S01]  /*6560*/  PRMT R43, R31, 0x7772, RZ ;  /* 0x000077721f2b7816 */ /* 0x004fe200000000ff */
[C---:B------:R-:W-:Y:S01]  /*6570*/  VIADD R37, R39.reuse, UR4 ;  /* 0x0000000427257c36 */ /* 0x040fe20008000000 */
[----:B------:R-:W-:Y:S01]  /*6580*/  IADD3 R28, P6, R39, R0, RZ ;  /* 0x00000000271c7210 */ /* 0x000fe20007fde0ff */
[----:B------:R0:W-:Y:S01]  /*6590*/  @P4 STG.E.U8 desc[UR12][R32.64], R45 ;  /* 0x0000002d20004986 */ /* 0x0001e2000c10110c */
[----:B------:R-:W-:Y:S01]  /*65a0*/  ISETP.LT.AND P1, PT, R3, UR5, !P0 ;  /* 0x0000000503007c0c */ /* 0x000fe2000c721270 */
[----:B------:R-:W-:Y:S01]  /*65b0*/  VIADD R3, R181, 0x12 ;  /* 0x00000012b5037836 */ /* 0x000fe20000000000 */
[----:B------:R-:W-:Y:S01]  /*65c0*/  LEA.HI.X.SX32 R29, R39, R2, 0x1, P6 ;  /* 0x00000002271d7211 */ /* 0x000fe200030f0eff */
[----:B------:R2:W-:Y:S01]  /*65d0*/  @P5 STG.E.U8 desc[UR12][R34.64], R43 ;  /* 0x0000002b22005986 */ /* 0x0005e2000c10110c */
[C---:B------:R-:W-:Y:S01]  /*65e0*/  IADD3 R30, P6, R37.reuse, R0, RZ ;  /* 0x00000000251e7210 */ /* 0x040fe20007fde0ff */
[----:B------:R-:W-:Y:S01]  /*65f0*/  ULDC UR5, c[0x0][0x22c] ;  /* 0x00008b0000057ab9 */ /* 0x000fe20000000800 */
[----:B------:R-:W-:Y:S01]  /*6600*/  PRMT R39, R24, 0x7771, RZ ;  /* 0x0000777118277816 */ /* 0x000fe200000000ff */
[----:B------:R3:W-:Y:S01]  /*6610*/  @P3 STG.E.U8 desc[UR12][R28.64], R41 ;  /* 0x000000291c003986 */ /* 0x0007e2000c10110c */
[C---:B------:R-:W-:Y:S01]  /*6620*/  LEA.HI.X.SX32 R31, R37.reuse, R2, 0x1, P6 ;  /* 0x00000002251f7211 */ /* 0x040fe200030f0eff */
[----:B------:R-:W-:Y:S01]  /*6630*/  VIADD R37, R37, UR4 ;  /* 0x0000000425257c36 */ /* 0x000fe20008000000 */
[----:B------:R-:W-:Y:S01]  /*6640*/  ISETP.LT.AND P4, PT, R3, UR5, !P0 ;  /* 0x0000000503007c0c */ /* 0x000fe2000c781270 */
[----:B------:R-:W-:Y:S01]  /*6650*/  VIADD R3, R181, 0x13 ;  /* 0x00000013b5037836 */ /* 0x000fe20000000000 */
[----:B------:R-:W-:-:S02]  /*6660*/  ULDC UR5, c[0x0][0x22c] ;  /* 0x00008b0000057ab9 */ /* 0x000fc40000000800 */
[C---:B0-----:R-:W-:Y:S01]  /*6670*/  IADD3 R32, P6, R37.reuse, R0, RZ ;  /* 0x0000000025207210 */ /* 0x041fe20007fde0ff */
[C---:B--2---:R-:W-:Y:S01]  /*6680*/  VIADD R35, R37.reuse, UR4 ;  /* 0x0000000425237c36 */ /* 0x044fe20008000000 */
[----:B------:R-:W-:Y:S02]  /*6690*/  PRMT R43, R24, 0x7770, RZ ;  /* 0x00007770182b7816 */ /* 0x000fe400000000ff */
[----:B------:R-:W-:Y:S02]  /*66a0*/  LEA.HI.X.SX32 R33, R37, R2, 0x1, P6 ;  /* 0x0000000225217211 */ /* 0x000fe400030f0eff */
[----:B---3--:R-:W-:Y:S01]  /*66b0*/  IADD3 R28, P6, R35, R0, RZ ;  /* 0x00000000231c7210 */ /* 0x008fe20007fde0ff */
[----:B------:R0:W-:Y:S01]  /*66c0*/  @P2 STG.E.U8 desc[UR12][R30.64], R43 ;  /* 0x0000002b1e002986 */ /* 0x0001e2000c10110c */
[----:B------:R-:W-:Y:S01]  /*66d0*/  ISETP.LT.AND P5, PT, R3, UR5, !P0 ;  /* 0x0000000503007c0c */ /* 0x000fe2000c7a1270 */
[----:B------:R-:W-:Y:S01]  /*66e0*/  VIADD R3, R181, 0x14 ;  /* 0x00000014b5037836 */ /* 0x000fe20000000000 */
[C---:B------:R-:W-:Y:S01]  /*66f0*/  LEA.HI.X.SX32 R29, R35.reuse, R2, 0x1, P6 ;  /* 0x00000002231d7211 */ /* 0x040fe200030f0eff */
[----:B------:R-:W-:Y:S01]  /*6700*/  VIADD R35, R35, UR4 ;  /* 0x0000000423237c36 */ /* 0x000fe20008000000 */
[----:B------:R2:W-:Y:S01]  /*6710*/  @P1 STG.E.U8 desc[UR12][R32.64], R39 ;  /* 0x0000002720001986 */ /* 0x0005e2000c10110c */
[----:B------:R-:W-:Y:S01]  /*6720*/  PRMT R41, R25, 0x7770, RZ ;  /* 0x0000777019297816 */ /* 0x000fe200000000ff */
[----:B------:R-:W-:Y:S01]  /*6730*/  ULDC UR5, c[0x0][0x22c] ;  /* 0x00008b0000057ab9 */ /* 0x000fe20000000800 */
[----:B------:R-:W-:Y:S01]  /*6740*/  VIADD R37, R35, UR4 ;  /* 0x0000000423257c36 */ /* 0x000fe20008000000 */
[----:B------:R-:W-:Y:S01]  /*6750*/  ISETP.LT.AND P3, PT, R3, UR5, !P0 ;  /* 0x0000000503007c0c */ /* 0x000fe2000c761270 */
[----:B------:R-:W-:Y:S01]  /*6760*/  VIADD R3, R181, 0x15 ;  /* 0x00000015b5037836 */ /* 0x000fe20000000000 */
[----:B------:R3:W-:Y:S01]  /*6770*/  @P4 STG.E.U8 desc[UR12][R28.64], R41 ;  /* 0x000000291c004986 */ /* 0x0007e2000c10110c */
[----:B0-----:R-:W-:Y:S01]  /*6780*/  IADD3 R30, P6, R35, R0, RZ ;  /* 0x00000000231e7210 */ /* 0x001fe20007fde0ff */
[----:B------:R-:W-:-:S02]  /*6790*/  ULDC UR5, c[0x0][0x22c] ;  /* 0x00008b0000057ab9 */ /* 0x000fc40000000800 */
[----:B------:R-:W-:Y:S01]  /*67a0*/  ISETP.LT.AND P2, PT, R3, UR5, !P0 ;  /* 0x0000000503007c0c */ /* 0x000fe2000c741270 */
[----:B------:R-:W-:Y:S01]  /*67b0*/  VIADD R3, R181, 0x16 ;  /* 0x00000016b5037836 */ /* 0x000fe20000000000 */
[----:B------:R-:W-:Y:S01]  /*67c0*/  LEA.HI.X.SX32 R31, R35, R2, 0x1, P6 ;  /* 0x00000002231f7211 */ /* 0x000fe200030f0eff */
[----:B------:R-:W-:Y:S01]  /*67d0*/  ULDC UR5, c[0x0][0x22c] ;  /* 0x00008b0000057ab9 */ /* 0x000fe20000000800 */
[----:B--2---:R-:W-:Y:S02]  /*67e0*/  IADD3 R32, P6, R37, R0, RZ ;  /* 0x0000000025207210 */ /* 0x004fe40007fde0ff */
[----:B------:R-:W-:Y:S02]  /*67f0*/  PRMT R39, R25, 0x7771, RZ ;  /* 0x0000777119277816 */ /* 0x000fe400000000ff */
[C---:B------:R-:W-:Y:S01]  /*6800*/  LEA.HI.X.SX32 R33, R37.reuse, R2, 0x1, P6 ;  /* 0x0000000225217211 */ /* 0x040fe200030f0eff */
[----:B------:R-:W-:Y:S01]  /*6810*/  VIADD R37, R37, UR4 ;  /* 0x0000000425257c36 */ /* 0x000fe20008000000 */
[----:B---3--:R-:W-:Y:S01]  /*6820*/  PRMT R41, R26, 0x7770, RZ ;  /* 0x000077701a297816 */ /* 0x008fe200000000ff */
        /* <DEDUP_REMOVED lines=63> */
[----:B------:R-:W-:Y:S01]  /*6c20*/  PRMT R35, R26, 0x7772, RZ ;  /* 0x000077721a237816 */ /* 0x000fe200000000ff */
[----:B------:R0:W-:Y:S01]  /*6c30*/  @P1 STG.E.U8 desc[UR12][R28.64], R39 ;  /* 0x000000271c001986 */ /* 0x0001e2000c10110c */
[----:B------:R-:W-:Y:S01]  /*6c40*/  ISETP.LT.AND P3, PT, R3, UR5, !P0 ;  /* 0x0000000503007c0c */ /* 0x000fe2000c761270 */
[C---:B--2---:R-:W-:Y:S01]  /*6c50*/  VIADD R33, R37.reuse, UR4 ;  /* 0x0000000425217c36 */ /* 0x044fe20008000000 */
[----:B------:R-:W-:Y:S01]  /*6c60*/  IADD3 R30, P6, R37, R0, RZ ;  /* 0x00000000251e7210 */ /* 0x000fe20007fde0ff */
[----:B------:R2:W-:Y:S01]  /*6c70*/  @P4 STG.E.U8 desc[UR12][R24.64], R35 ;  /* 0x0000002318004986 */ /* 0x0005e2000c10110c */
[----:B------:R-:W-:Y:S01]  /*6c80*/  VIADD R3, R181, 0x1f ;  /* 0x0000001fb5037836 */ /* 0x000fe20000000000 */
[----:B------:R-:W-:Y:S01]  /*6c90*/  ULDC UR5, c[0x0][0x22c] ;  /* 0x00008b0000057ab9 */ /* 0x000fe20000000800 */
[----:B------:R-:W-:-:S02]  /*6ca0*/  LEA.HI.X.SX32 R31, R37, R2, 0x1, P6 ;  /* 0x00000002251f7211 */ /* 0x000fc400030f0eff */
[----:B------:R-:W-:Y:S02]  /*6cb0*/  PRMT R41, R26, 0x7773, RZ ;  /* 0x000077731a297816 */ /* 0x000fe400000000ff */
[----:B------:R-:W-:Y:S01]  /*6cc0*/  ISETP.LT.AND P2, PT, R3, UR5, !P0 ;  /* 0x0000000503007c0c */ /* 0x000fe2000c741270 */
[----:B------:R-:W-:Y:S01]  /*6cd0*/  VIADD R3, R181, 0x20 ;  /* 0x00000020b5037836 */ /* 0x000fe20000000000 */
[----:B0-----:R-:W-:Y:S01]  /*6ce0*/  IADD3 R28, P6, R33, R0, RZ ;  /* 0x00000000211c7210 */ /* 0x001fe20007fde0ff */
[----:B------:R-:W-:Y:S01]  /*6cf0*/  ULDC UR5, c[0x0][0x22c] ;  /* 0x00008b0000057ab9 */ /* 0x000fe20000000800 */
[----:B------:R-:W-:Y:S01]  /*6d00*/  PRMT R39, R27, 0x7772, RZ ;  /* 0x000077721b277816 */ /* 0x000fe200000000ff */
[----:B------:R0:W-:Y:S01]  /*6d10*/  @P5 STG.E.U8 desc[UR12][R30.64], R41 ;  /* 0x000000291e005986 */ /* 0x0001e2000c10110c */
[C---:B------:R-:W-:Y:S01]  /*6d20*/  LEA.HI.X.SX32 R29, R33.reuse, R2, 0x1, P6 ;  /* 0x00000002211d7211 */ /* 0x040fe200030f0eff */
[----:B------:R-:W-:Y:S01]  /*6d30*/  VIADD R33, R33, UR4 ;  /* 0x0000000421217c36 */ /* 0x000fe20008000000 */
[----:B------:R-:W-:-:S02]  /*6d40*/  PRMT R37, R27, 0x7773, RZ ;  /* 0x000077731b257816 */ /* 0x000fc400000000ff */
[----:B------:R-:W-:Y:S01]  /*6d50*/  ISETP.LT.AND P1, PT, R3, UR5, !P0 ;  /* 0x0000000503007c0c */ /* 0x000fe2000c721270 */
[C---:B--2---:R-:W-:Y:S01]  /*6d60*/  VIADD R35, R33.reuse, UR4 ;  /* 0x0000000421237c36 */ /* 0x044fe20008000000 */
[----:B------:R-:W-:Y:S01]  /*6d70*/  IADD3 R24, P6, R33, R0, RZ ;  /* 0x0000000021187210 */ /* 0x000fe20007fde0ff */
[----:B------:R2:W-:Y:S01]  /*6d80*/  @P3 STG.E.U8 desc[UR12][R28.64], R39 ;  /* 0x000000271c003986 */ /* 0x0005e2000c10110c */
[----:B------:R-:W-:Y:S01]  /*6d90*/  VIADD R3, R181, 0x21 ;  /* 0x00000021b5037836 */ /* 0x000fe20000000000 */
[----:B------:R-:W-:Y:S01]  /*6da0*/  ULDC UR5, c[0x0][0x22c] ;  /* 0x00008b0000057ab9 */ /* 0x000fe20000000800 */
[----:B------:R-:W-:Y:S02]  /*6db0*/  LEA.HI.X.SX32 R25, R33, R2, 0x1, P6 ;  /* 0x0000000221197211 */ /* 0x000fe400030f0eff */
[----:B------:R-:W-:Y:S02]  /*6dc0*/  IADD3 R26, P6, R35, R0, RZ ;  /* 0x00000000231a7210 */ /* 0x000fe40007fde0ff */
[----:B------:R-:W-:Y:S01]  /*6dd0*/  ISETP.LT.AND P4, PT, R3, UR5, !P0 ;  /* 0x0000000503007c0c */ /* 0x000fe2000c781270 */
[----:B------:R3:W-:Y:S01]  /*6de0*/  @P2 STG.E.U8 desc[UR12][R24.64], R37 ;  /* 0x0000002518002986 */ /* 0x0007e2000c10110c */
[C---:B------:R-:W-:Y:S01]  /*6df0*/  LEA.HI.X.SX32 R27, R35.reuse, R2, 0x1, P6 ;  /* 0x00000002231b7211 */ /* 0x040fe200030f0eff */
[----:B------:R-:W-:Y:S01]  /*6e00*/  VIADD R35, R35, UR4 ;  /* 0x0000000423237c36 */ /* 0x000fe20008000000 */
[----:B------:R-:W-:Y:S01]  /*6e10*/  PRMT R33, R20, 0x7770, RZ ;  /* 0x0000777014217816 */ /* 0x000fe200000000ff */
[----:B------:R-:W-:Y:S01]  /*6e20*/  VIADD R3, R181, 0x22 ;  /* 0x00000022b5037836 */ /* 0x000fe20000000000 */
[----:B------:R-:W-:Y:S01]  /*6e30*/  ULDC UR5, c[0x0][0x22c] ;  /* 0x00008b0000057ab9 */ /* 0x000fe20000000800 */
[C---:B0-----:R-:W-:Y:S01]  /*6e40*/  VIADD R31, R35.reuse, UR4 ;  /* 0x00000004231f7c36 */ /* 0x041fe20008000000 */
[----:B--2---:R-:W-:Y:S01]  /*6e50*/  IADD3 R28, P6, R35, R0, RZ ;  /* 0x00000000231c7210 */ /* 0x004fe20007fde0ff */
[----:B------:R0:W-:Y:S01]  /*6e60*/  @P1 STG.E.U8 desc[UR12][R26.64], R33 ;  /* 0x000000211a001986 */ /* 0x0001e2000c10110c */
[----:B------:R-:W-:Y:S01]  /*6e70*/  ISETP.LT.AND P5, PT, R3, UR5, !P0 ;  /* 0x0000000503007c0c */ /* 0x000fe2000c7a1270 */
[----:B------:R-:W-:Y:S01]  /*6e80*/  VIADD R3, R181, 0x23 ;  /* 0x00000023b5037836 */ /* 0x000fe20000000000 */
[----:B------:R-:W-:Y:S01]  /*6e90*/  LEA.HI.X.SX32 R29, R35, R2, 0x1, P6 ;  /* 0x00000002231d7211 */ /* 0x000fe200030f0eff */
[----:B------:R-:W-:Y:S01]  /*6ea0*/  ULDC UR5, c[0x0][0x22c] ;  /* 0x00008b0000057ab9 */ /* 0x000fe20000000800 */
[----:B---3--:R-:W-:-:S02]  /*6eb0*/  IADD3 R24, P6, R31, R0, RZ ;  /* 0x000000001f187210 */ /* 0x008fc40007fde0ff */
[----:B------:R-:W-:Y:S02]  /*6ec0*/  PRMT R35, R20, 0x7771, RZ ;  /* 0x0000777114237816 */ /* 0x000fe400000000ff */
[C---:B------:R-:W-:Y:S01]  /*6ed0*/  LEA.HI.X.SX32 R25, R31.reuse, R2, 0x1, P6 ;  /* 0x000000021f197211 */ /* 0x040fe200030f0eff */
[----:B------:R-:W-:Y:S01]  /*6ee0*/  VIADD R31, R31, UR4 ;  /* 0x000000041f1f7c36 */ /* 0x000fe20008000000 */
[----:B------:R-:W-:Y:S01]  /*6ef0*/  ISETP.LT.AND P3, PT, R3, UR5, !P0 ;  /* 0x0000000503007c0c */ /* 0x000fe2000c761270 */
[----:B------:R2:W-:Y:S01]  /*6f00*/  @P4 STG.E.U8 desc[UR12][R28.64], R35 ;  /* 0x000000231c004986 */ /* 0x0005e2000c10110c */
[----:B------:R-:W-:Y:S01]  /*6f10*/  PRMT R37, R21, 0x7770, RZ ;  /* 0x0000777015257816 */ /* 0x000fe200000000ff */
[C---:B0-----:R-:W-:Y:S01]  /*6f20*/  VIADD R33, R31.reuse, UR4 ;  /* 0x000000041f217c36 */ /* 0x041fe20008000000 */
[----:B------:R-:W-:Y:S01]  /*6f30*/  IADD3 R26, P6, R31, R0, RZ ;  /* 0x000000001f1a7210 */ /* 0x000fe20007fde0ff */
[----:B------:R-:W-:Y:S01]  /*6f40*/  VIADD R3, R181, 0x24 ;  /* 0x00000024b5037836 */ /* 0x000fe20000000000 */
[----:B------:R-:W-:Y:S01]  /*6f50*/  ULDC UR5, c[0x0][0x22c] ;  /* 0x00008b0000057ab9 */ /* 0x000fe20000000800 */
[----:B------:R0:W-:Y:S01]  /*6f60*/  @P5 STG.E.U8 desc[UR12][R24.64], R37 ;  /* 0x0000002518005986 */ /* 0x0001e2000c10110c */
[----:B------:R-:W-:-:S02]  /*6f70*/  LEA.HI.X.SX32 R27, R31, R2, 0x1, P6 ;  /* 0x000000021f1b7211 */ /* 0x000fc400030f0eff */
[----:B------:R-:W-:Y:S01]  /*6f80*/  ISETP.LT.AND P2, PT, R3, UR5, !P0 ;  /* 0x0000000503007c0c */ /* 0x000fe2000c741270 */
[----:B------:R-:W-:Y:S01]  /*6f90*/  VIADD R3, R181, 0x25 ;  /* 0x00000025b5037836 */ /* 0x000fe20000000000 */
[----:B------:R-:W-:Y:S01]  /*6fa0*/  ULDC UR5, c[0x0][0x22c] ;  /* 0x00008b0000057ab9 */ /* 0x000fe20000000800 */
[----:B--2---:R-:W-:Y:S02]  /*6fb0*/  IADD3 R28, P6, R33, R0, RZ ;  /* 0x00000000211c7210 */ /* 0x004fe40007fde0ff */
[----:B------:R-:W-:Y:S02]  /*6fc0*/  PRMT R35, R21, 0x7771, RZ ;  /* 0x0000777115237816 */ /* 0x000fe400000000ff */
[C---:B------:R-:W-:Y:S01]  /*6fd0*/  LEA.HI.X.SX32 R29, R33.reuse, R2, 0x1, P6 ;  /* 0x00000002211d7211 */ /* 0x040fe200030f0eff */
[----:B------:R-:W-:Y:S01]  /*6fe0*/  VIADD R33, R33, UR4 ;  /* 0x0000000421217c36 */ /* 0x000fe20008000000 */
[----:B------:R-:W-:Y:S01]  /*6ff0*/  ISETP.LT.AND P1, PT, R3, UR5, !P0 ;  /* 0x0000000503007c0c */ /* 0x000fe2000c721270 */
[----:B------:R2:W-:Y:S01]  /*7000*/  @P3 STG.E.U8 desc[UR12][R26.64], R35 ;  /* 0x000000231a003986 */ /* 0x0005e2000c10110c */
[----:B0-----:R-:W-:Y:S01]  /*7010*/  PRMT R37, R22, 0x7770, RZ ;  /* 0x0000777016257816 */ /* 0x001fe200000000ff */
[C---:B------:R-:W-:Y:S01]  /*7020*/  VIADD R31, R33.reuse, UR4 ;  /* 0x00000004211f7c36 */ /* 0x040fe20008000000 */
        /* <DEDUP_REMOVED lines=8> */
[C---:B--2---:R-:W-:Y:S02]  /*70b0*/  IADD3 R26, P6, R31.reuse, R0, RZ ;  /* 0x000000001f1a7210 */ /* 0x044fe40007fde0ff */
        /* <DEDUP_REMOVED lines=44> */
[----:B------:R-:W-:Y:S02]  /*7380*/  IADD3 R20, P6, R33, R0, RZ ;  /* 0x0000000021147210 */ /* 0x000fe40007fde0ff */
[----:B------:R-:W-:Y:S01]  /*7390*/  ISETP.LT.AND P5, PT, R3, UR5, !P0 ;  /* 0x0000000503007c0c */ /* 0x000fe2000c7a1270 */
[----:B------:R-:W-:Y:S01]  /*73a0*/  VIADD R3, R181, 0x2d ;  /* 0x0000002db5037836 */ /* 0x000fe20000000000 */
[----:B--2---:R-:W-:Y:S01]  /*73b0*/  PRMT R35, R21, 0x7773, RZ ;  /* 0x0000777315237816 */ /* 0x004fe200000000ff */
[----:B------:R-:W-:Y:S01]  /*73c0*/  ULDC UR5, c[0x0][0x22c] ;  /* 0x00008b0000057ab9 */ /* 0x000fe20000000800 */
        /* <DEDUP_REMOVED lines=19> */
[----:B------:R-:W-:Y:S01]  /*7500*/  VIADD R3, R181, 0x30 ;  /* 0x00000030b5037836 */ /* 0x000fe20000000000 */
[----:B------:R-:W-:Y:S01]  /*7510*/  PRMT R35, R23, 0x7772, RZ ;  /* 0x0000777217237816 */ /* 0x000fe200000000ff */
[C---:B0-----:R-:W-:Y:S01]  /*7520*/  VIADD R31, R29.reuse, UR4 ;  /* 0x000000041d1f7c36 */ /* 0x041fe20008000000 */
[----:B------:R-:W-:Y:S01]  /*7530*/  IADD3 R20, P6, R29, R0, RZ ;  /* 0x000000001d147210 */ /* 0x000fe20007fde0ff */
[----:B------:R-:W-:Y:S01]  /*7540*/  ULDC UR5, c[0x0][0x22c] ;  /* 0x00008b0000057ab9 */ /* 0x000fe20000000800 */
[----:B------:R-:W-:Y:S01]  /*7550*/  PRMT R33, R23, 0x7773, RZ ;  /* 0x0000777317217816 */ /* 0x000fe200000000ff */
[----:B------:R0:W-:Y:S01]  /*7560*/  @P3 STG.E.U8 desc[UR12][R26.64], R37 ;  /* 0x000000251a003986 */ /* 0x0001e2000c10110c */
[----:B------:R-:W-:-:S02]  /*7570*/  LEA.HI.X.SX32 R21, R29, R2, 0x1, P6 ;  /* 0x000000021d157211 */ /* 0x000fc400030f0eff */
[----:B------:R-:W-:Y:S01]  /*7580*/  IADD3 R22, P6, R31, R0, RZ ;  /* 0x000000001f167210 */ /* 0x000fe20007fde0ff */
[----:B------:R2:W-:Y:S01]  /*7590*/  @P2 STG.E.U8 desc[UR12][R24.64], R35 ;  /* 0x0000002318002986 */ /* 0x0005e2000c10110c */
[----:B------:R-:W-:Y:S01]  /*75a0*/  ISETP.LT.AND P4, PT, R3, UR5, !P0 ;  /* 0x0000000503007c0c */ /* 0x000fe2000c781270 */
[----:B------:R-:W-:Y:S01]  /*75b0*/  VIADD R3, R181, 0x31 ;  /* 0x00000031b5037836 */ /* 0x000fe20000000000 */
[C---:B------:R-:W-:Y:S01]  /*75c0*/  LEA.HI.X.SX32 R23, R31.reuse, R2, 0x1, P6 ;  /* 0x000000021f177211 */ /* 0x040fe200030f0eff */
[----:B------:R-:W-:Y:S01]  /*75d0*/  VIADD R31, R31, UR4 ;  /* 0x000000041f1f7c36 */ /* 0x000fe20008000000 */
[----:B------:R-:W-:Y:S01]  /*75e0*/  ULDC UR5, c[0x0][0x22c] ;  /* 0x00008b0000057ab9 */ /* 0x000fe20000000800 */
[----:B------:R3:W-:Y:S01]  /*75f0*/  @P1 STG.E.U8 desc[UR12][R20.64], R33 ;  /* 0x0000002114001986 */ /* 0x0007e2000c10110c */
[----:B------:R-:W-:Y:S01]  /*7600*/  ISETP.LT.AND P5, PT, R3, UR5, !P0 ;  /* 0x0000000503007c0c */ /* 0x000fe2000c7a1270 */
[----:B0-----:R-:W-:Y:S01]  /*7610*/  VIADD R27, R31, UR4 ;  /* 0x000000041f1b7c36 */ /* 0x001fe20008000000 */
[----:B------:R-:W-:Y:S01]  /*7620*/  PRMT R29, R12, 0x7770, RZ ;  /* 0x000077700c1d7816 */ /* 0x000fe200000000ff */
[----:B------:R-:W-:Y:S01]  /*7630*/  VIADD R3, R181, 0x32 ;  /* 0x00000032b5037836 */ /* 0x000fe20000000000 */
[----:B------:R-:W-:Y:S01]  /*7640*/  ULDC UR5, c[0x0][0x22c] ;  /* 0x00008b0000057ab9 */ /* 0x000fe20000000800 */
[----:B--2---:R-:W-:-:S02]  /*7650*/  IADD3 R24, P6, R31, R0, RZ ;  /* 0x000000001f187210 */ /* 0x004fc40007fde0ff */
[----:B------:R0:W-:Y:S01]  /*7660*/  @P4 STG.E.U8 desc[UR12][R22.64], R29 ;  /* 0x0000001d16004986 */ /* 0x0001e2000c10110c */
[----:B------:R-:W-:Y:S01]  /*7670*/  ISETP.LT.AND P3, PT, R3, UR5, !P0 ;  /* 0x0000000503007c0c */ /* 0x000fe2000c761270 */
[----:B------:R-:W-:Y:S01]  /*7680*/  VIADD R3, R181, 0x33 ;  /* 0x00000033b5037836 */ /* 0x000fe20000000000 */
[----:B------:R-:W-:Y:S01]  /*7690*/  LEA.HI.X.SX32 R25, R31, R2, 0x1, P6 ;  /* 0x000000021f197211 */ /* 0x000fe200030f0eff */
[----:B------:R-:W-:Y:S01]  /*76a0*/  ULDC UR5, c[0x0][0x22c] ;  /* 0x00008b0000057ab9 */ /* 0x000fe20000000800 */
[C---:B---3--:R-:W-:Y:S02]  /*76b0*/  IADD3 R20, P6, R27.reuse, R0, RZ ;  /* 0x000000001b147210 */ /* 0x048fe40007fde0ff */
        /* <DEDUP_REMOVED lines=118> */
[----:B------:R-:W-:Y:S01]  /*7e20*/  ULDC UR5, c[0x0][0x22c] ;  /* 0x00008b0000057ab9 */ /* 0x000fe20000000800 */
[----:B------:R-:W-:Y:S01]  /*7e30*/  VIADD R3, R181, 0x42 ;  /* 0x00000042b5037836 */ /* 0x000fe20000000000 */
[----:B------:R-:W-:-:S02]  /*7e40*/  PRMT R25, R8, 0x7770, RZ ;  /* 0x0000777008197816 */ /* 0x000fc400000000ff */
[----:B--2---:R-:W-:Y:S02]  /*7e50*/  IADD3 R20, P6, R27, R0, RZ ;  /* 0x000000001b147210 */ /* 0x004fe40007fde0ff */
[----:B------:R-:W-:Y:S01]  /*7e60*/  ISETP.LT.AND P2, PT, R3, UR5, !P0 ;  /* 0x0000000503007c0c */ /* 0x000fe2000c741270 */
[----:B------:R-:W-:Y:S01]  /*7e70*/  VIADD R3, R181, 0x43 ;  /* 0x00000043b5037836 */ /* 0x000fe20000000000 */
[----:B------:R-:W-:Y:S01]  /*7e80*/  LEA.HI.X.SX32 R21, R27, R2, 0x1, P6 ;  /* 0x000000021b157211 */ /* 0x000fe200030f0eff */
[----:B------:R-:W-:Y:S01]  /*7e90*/  ULDC UR5, c[0x0][0x22c] ;  /* 0x00008b0000057ab9 */ /* 0x000fe20000000800 */
[C---:B---3--:R-:W-:Y:S01]  /*7ea0*/  IADD3 R12, P6, R23.reuse, R0, RZ ;  /* 0x00000000170c7210 */ /* 0x048fe20007fde0ff */
[----:B------:R0:W-:Y:S01]  /*7eb0*/  @P5 STG.E.U8 desc[UR12][R14.64], R25 ;  /* 0x000000190e005986 */ /* 0x0001e2000c10110c */
[----:B------:R-:W-:Y:S02]  /*7ec0*/  PRMT R27, R8, 0x7771, RZ ;  /* 0x00007771081b7816 */ /* 0x000fe400000000ff */
[C---:B------:R-:W-:Y:S01]  /*7ed0*/  LEA.HI.X.SX32 R13, R23.reuse, R2, 0x1, P6 ;  /* 0x00000002170d7211 */ /* 0x040fe200030f0eff */
[----:B------:R-:W-:Y:S01]  /*7ee0*/  VIADD R23, R23, UR4 ;  /* 0x0000000417177c36 */ /* 0x000fe20008000000 */
[----:B------:R-:W-:Y:S01]  /*7ef0*/  ISETP.LT.AND P1, PT, R3, UR5, !P0 ;  /* 0x0000000503007c0c */ /* 0x000fe2000c721270 */
[----:B------:R-:W-:Y:S01]  /*7f00*/  VIADD R3, R181, 0x44 ;  /* 0x00000044b5037836 */ /* 0x000fe20000000000 */
[----:B------:R2:W-:Y:S01]  /*7f10*/  @P3 STG.E.U8 desc[UR12][R20.64], R27 ;  /* 0x0000001b14003986 */ /* 0x0005e2000c10110c */
[----:B------:R-:W-:Y:S01]  /*7f20*/  ULDC UR5, c[0x0][0x22c] ;  /* 0x00008b0000057ab9 */ /* 0x000fe20000000800 */
[----:B------:R-:W-:-:S02]  /*7f30*/  PRMT R29, R9, 0x7770, RZ ;  /* 0x00007770091d7816 */ /* 0x000fc400000000ff */
[----:B------:R-:W-:Y:S01]  /*7f40*/  ISETP.LT.AND P4, PT, R3, UR5, !P0 ;  /* 0x0000000503007c0c */ /* 0x000fe2000c781270 */
[C---:B0-----:R-:W-:Y:S01]  /*7f50*/  VIADD R25, R23.reuse, UR4 ;  /* 0x0000000417197c36 */ /* 0x041fe20008000000 */
[----:B------:R-:W-:Y:S01]  /*7f60*/  IADD3 R14, P6, R23, R0, RZ ;  /* 0x00000000170e7210 */ /* 0x000fe20007fde0ff */
[----:B------:R-:W-:Y:S01]  /*7f70*/  VIADD R3, R181, 0x45 ;  /* 0x00000045b5037836 */ /* 0x000fe20000000000 */
[----:B------:R-:W-:Y:S01]  /*7f80*/  ULDC UR5, c[0x0][0x22c] ;  /* 0x00008b0000057ab9 */ /* 0x000fe20000000800 */
[----:B------:R0:W-:Y:S01]  /*7f90*/  @P2 STG.E.U8 desc[UR12][R12.64], R29 ;  /* 0x0000001d0c002986 */ /* 0x0001e2000c10110c */
[----:B------:R-:W-:Y:S02]  /*7fa0*/  LEA.HI.X.SX32 R15, R23, R2, 0x1, P6 ;  /* 0x00000002170f7211 */ /* 0x000fe400030f0eff */
[----:B--2---:R-:W-:Y:S02]  /*7fb0*/  IADD3 R20, P6, R25, R0, RZ ;  /* 0x0000000019147210 */ /* 0x004fe40007fde0ff */
[----:B------:R-:W-:Y:S01]  /*7fc0*/  ISETP.LT.AND P5, PT, R3, UR5, !P0 ;  /* 0x0000000503007c0c */ /* 0x000fe2000c7a1270 */
[----:B------:R-:W-:Y:S01]  /*7fd0*/  VIADD R3, R181, 0x46 ;  /* 0x00000046b5037836 */ /* 0x000fe20000000000 */
[C---:B------:R-:W-:Y:S01]  /*7fe0*/  LEA.HI.X.SX32 R21, R25.reuse, R2, 0x1, P6 ;  /* 0x0000000219157211 */ /* 0x040fe200030f0eff */
[----:B------:R-:W-:Y:S01]  /*7ff0*/  VIADD R25, R25, UR4 ;  /* 0x0000000419197c36 */ /* 0x000fe20008000000 */
[----:B------:R-:W-:Y:S01]  /*8000*/  PRMT R27, R9, 0x7771, RZ ;  /* 0x00007771091b7816 */ /* 0x000fe200000000ff */
[----:B------:R-:W-:-:S02]  /*8010*/  ULDC UR5, c[0x0][0x22c] ;  /* 0x00008b0000057ab9 */ /* 0x000fc40000000800 */
[C---:B------:R-:W-:Y:S01]  /*8020*/  VIADD R23, R25.reuse, UR4 ;  /* 0x0000000419177c36 */ /* 0x040fe20008000000 */
[----:B0-----:R-:W-:Y:S01]  /*8030*/  IADD3 R12, P6, R25, R0, RZ ;  /* 0x00000000190c7210 */ /* 0x001fe20007fde0ff */
[----:B------:R0:W-:Y:S01]  /*8040*/  @P1 STG.E.U8 desc[UR12][R14.64], R27 ;  /* 0x0000001b0e001986 */ /* 0x0001e2000c10110c */
[----:B------:R-:W-:Y:S01]  /*8050*/  ISETP.LT.AND P3, PT, R3, UR5, !P0 ;  /* 0x0000000503007c0c */ /* 0x000fe2000c761270 */
[----:B------:R-:W-:Y:S01]  /*8060*/  VIADD R3, R181, 0x47 ;  /* 0x00000047b5037836 */ /* 0x000fe20000000000 */
[----:B------:R-:W-:Y:S01]  /*8070*/  LEA.HI.X.SX32 R13, R25, R2, 0x1, P6 ;  /* 0x00000002190d7211 */ /* 0x000fe200030f0eff */
[----:B------:R-:W-:Y:S01]  /*8080*/  ULDC UR5, c[0x0][0x22c] ;  /* 0x00008b0000057ab9 */ /* 0x000fe20000000800 */
[----:B------:R-:W-:Y:S02]  /*8090*/  PRMT R29, R10, 0x7770, RZ ;  /* 0x000077700a1d7816 */ /* 0x000fe400000000ff */
[----:B------:R-:W-:Y:S01]  /*80a0*/  ISETP.LT.AND P2, PT, R3, UR5, !P0 ;  /* 0x0000000503007c0c */ /* 0x000fe2000c741270 */
[----:B------:R-:W-:Y:S01]  /*80b0*/  VIADD R3, R181, 0x48 ;  /* 0x00000048b5037836 */ /* 0x000fe20000000000 */
[----:B------:R-:W-:Y:S01]  /*80c0*/  ULDC UR5, c[0x0][0x22c] ;  /* 0x00008b0000057ab9 */ /* 0x000fe20000000800 */
[----:B------:R2:W-:Y:S01]  /*80d0*/  @P4 STG.E.U8 desc[UR12][R20.64], R29 ;  /* 0x0000001d14004986 */ /* 0x0005e2000c10110c */
[----:B0-----:R-:W-:-:S02]  /*80e0*/  IADD3 R14, P6, R23, R0, RZ ;  /* 0x00000000170e7210 */ /* 0x001fc40007fde0ff */
[----:B------:R-:W-:Y:S02]  /*80f0*/  PRMT R27, R10, 0x7771, RZ ;  /* 0x000077710a1b7816 */ /* 0x000fe400000000ff */
[C---:B------:R-:W-:Y:S01]  /*8100*/  LEA.HI.X.SX32 R15, R23.reuse, R2, 0x1, P6 ;  /* 0x00000002170f7211 */ /* 0x040fe200030f0eff */
[----:B------:R-:W-:Y:S01]  /*8110*/  VIADD R23, R23, UR4 ;  /* 0x0000000417177c36 */ /* 0x000fe20008000000 */
[----:B------:R-:W-:Y:S01]  /*8120*/  ISETP.LT.AND P1, PT, R3, UR5, !P0 ;  /* 0x0000000503007c0c */ /* 0x000fe2000c721270 */
[----:B------:R-:W-:Y:S01]  /*8130*/  VIADD R3, R181, 0x49 ;  /* 0x00000049b5037836 */ /* 0x000fe20000000000 */
[----:B------:R0:W-:Y:S01]  /*8140*/  @P5 STG.E.U8 desc[UR12][R12.64], R27 ;  /* 0x0000001b0c005986 */ /* 0x0001e2000c10110c */
[C---:B------:R-:W-:Y:S01]  /*8150*/  VIADD R25, R23.reuse, UR4 ;  /* 0x0000000417197c36 */ /* 0x040fe20008000000 */
[----:B--2---:R-:W-:Y:S01]  /*8160*/  IADD3 R20, P6, R23, R0, RZ ;  /* 0x0000000017147210 */ /* 0x004fe20007fde0ff */
[----:B------:R-:W-:Y:S01]  /*8170*/  ULDC UR5, c[0x0][0x22c] ;  /* 0x00008b0000057ab9 */ /* 0x000fe20000000800 */
[----:B------:R-:W-:-:S02]  /*8180*/  PRMT R29, R11, 0x7770, RZ ;  /* 0x000077700b1d7816 */ /* 0x000fc400000000ff */
[----:B------:R-:W-:Y:S02]  /*8190*/  LEA.HI.X.SX32 R21, R23, R2, 0x1, P6 ;  /* 0x0000000217157211 */ /* 0x000fe400030f0eff */
[----:B------:R-:W-:Y:S01]  /*81a0*/  ISETP.LT.AND P4, PT, R3, UR5, !P0 ;  /* 0x0000000503007c0c */ /* 0x000fe2000c781270 */
[----:B------:R-:W-:Y:S01]  /*81b0*/  VIADD R3, R181, 0x4a ;  /* 0x0000004ab5037836 */ /* 0x000fe20000000000 */
[----:B------:R-:W-:Y:S01]  /*81c0*/  ULDC UR5, c[0x0][0x22c] ;  /* 0x00008b0000057ab9 */ /* 0x000fe20000000800 */
[----:B------:R2:W-:Y:S01]  /*81d0*/  @P3 STG.E.U8 desc[UR12][R14.64], R29 ;  /* 0x0000001d0e003986 */ /* 0x0005e2000c10110c */
[----:B0-----:R-:W-:Y:S02]  /*81e0*/  IADD3 R12, P6, R25, R0, RZ ;  /* 0x00000000190c7210 */ /* 0x001fe40007fde0ff */
[----:B------:R-:W-:Y:S01]  /*81f0*/  ISETP.LT.AND P5, PT, R3, UR5, !P0 ;  /* 0x0000000503007c0c */ /* 0x000fe2000c7a1270 */
[----:B------:R-:W-:Y:S01]  /*8200*/  VIADD R3, R181, 0x4b ;  /* 0x0000004bb5037836 */ /* 0x000fe20000000000 */
[C---:B------:R-:W-:Y:S01]  /*8210*/  LEA.HI.X.SX32 R13, R25.reuse, R2, 0x1, P6 ;  /* 0x00000002190d7211 */ /* 0x040fe200030f0eff */
[----:B------:R-:W-:Y:S01]  /*8220*/  VIADD R25, R25, UR4 ;  /* 0x0000000419197c36 */ /* 0x000fe20008000000 */
[----:B------:R-:W-:Y:S01]  /*8230*/  PRMT R27, R11, 0x7771, RZ ;  /* 0x000077710b1b7816 */ /* 0x000fe200000000ff */
[----:B------:R-:W-:-:S02]  /*8240*/  ULDC UR5, c[0x0][0x22c] ;  /* 0x00008b0000057ab9 */ /* 0x000fc40000000800 */
[----:B------:R-:W-:Y:S01]  /*8250*/  VIADD R23, R25, UR4 ;  /* 0x0000000419177c36 */ /* 0x000fe20008000000 */
[----:B------:R-:W-:Y:S01]  /*8260*/  ISETP.LT.AND P3, PT, R3, UR5, !P0 ;  /* 0x0000000503007c0c */ /* 0x000fe2000c761270 */
[----:B------:R0:W-:Y:S01]  /*8270*/  @P2 STG.E.U8 desc[UR12][R20.64], R27 ;  /* 0x0000001b14002986 */ /* 0x0001e2000c10110c */
[----:B--2---:R-:W-:Y:S01]  /*8280*/  IADD3 R14, P6, R25, R0, RZ ;  /* 0x00000000190e7210 */ /* 0x004fe20007fde0ff */
[----:B------:R-:W-:Y:S01]  /*8290*/  VIADD R3, R181, 0x4c ;  /* 0x0000004cb5037836 */ /* 0x000fe20000000000 */
[----:B------:R-:W-:Y:S01]  /*82a0*/  ULDC UR5, c[0x0][0x22c] ;  /* 0x00008b0000057ab9 */ /* 0x000fe20000000800 */
[----:B------:R-:W-:Y:S02]  /*82b0*/  PRMT R29, R8, 0x7772, RZ ;  /* 0x00007772081d7816 */ /* 0x000fe400000000ff */
[----:B------:R-:W-:Y:S02]  /*82c0*/  LEA.HI.X.SX32 R15, R25, R2, 0x1, P6 ;  /* 0x00000002190f7211 */ /* 0x000fe400030f0eff */
[----:B------:R-:W-:Y:S01]  /*82d0*/  ISETP.LT.AND P2, PT, R3, UR5, !P0 ;  /* 0x0000000503007c0c */ /* 0x000fe2000c741270 */
[----:B------:R-:W-:Y:S01]  /*82e0*/  VIADD R3, R181, 0x4d ;  /* 0x0000004db5037836 */ /* 0x000fe20000000000 */
[----:B------:R2:W-:Y:S01]  /*82f0*/  @P1 STG.E.U8 desc[UR12][R12.64], R29 ;  /* 0x0000001d0c001986 */ /* 0x0005e2000c10110c */
[----:B------:R-:W-:Y:S01]  /*8300*/  ULDC UR5, c[0x0][0x22c] ;  /* 0x00008b0000057ab9 */ /* 0x000fe20000000800 */
[----:B0-----:R-:W-:-:S02]  /*8310*/  IADD3 R20, P6, R23, R0, RZ ;  /* 0x0000000017147210 */ /* 0x001fc40007fde0ff */
[----:B------:R-:W-:Y:S01]  /*8320*/  ISETP.LT.AND P1, PT, R3, UR5, !P0 ;  /* 0x0000000503007c0c */ /* 0x000fe2000c721270 */
[----:B------:R-:W-:Y:S01]  /*8330*/  VIADD R3, R181, 0x4e ;  /* 0x0000004eb5037836 */ /* 0x000fe20000000000 */
[C---:B------:R-:W-:Y:S01]  /*8340*/  LEA.HI.X.SX32 R21, R23.reuse, R2, 0x1, P6 ;  /* 0x0000000217157211 */ /* 0x040fe200030f0eff */
[----:B------:R-:W-:Y:S01]  /*8350*/  VIADD R23, R23, UR4 ;  /* 0x0000000417177c36 */ /* 0x000fe20008000000 */
[----:B------:R-:W-:Y:S01]  /*8360*/  PRMT R27, R8, 0x7773, RZ ;  /* 0x00007773081b7816 */ /* 0x000fe200000000ff */
[----:B------:R-:W-:Y:S02]  /*8370*/  ULDC UR5, c[0x0][0x22c] ;  /* 0x00008b0000057ab9 */ /* 0x000fe40000000800 */
[C---:B------:R-:W-:Y:S01]  /*8380*/  VIADD R25, R23.reuse, UR4 ;  /* 0x0000000417197c36 */ /* 0x040fe20008000000 */
[----:B--2---:R-:W-:Y:S01]  /*8390*/  IADD3 R12, P6, R23, R0, RZ ;  /* 0x00000000170c7210 */ /* 0x004fe20007fde0ff */
[----:B------:R0:W-:Y:S01]  /*83a0*/  @P4 STG.E.U8 desc[UR12][R14.64], R27 ;  /* 0x0000001b0e004986 */ /* 0x0001e2000c10110c */
[----:B------:R-:W-:-:S02]  /*83b0*/  PRMT R29, R9, 0x7772, RZ ;  /* 0x00007772091d7816 */ /* 0x000fc400000000ff */
[----:B------:R-:W-:Y:S02]  /*83c0*/  LEA.HI.X.SX32 R13, R23, R2, 0x1, P6 ;  /* 0x00000002170d7211 */ /* 0x000fe400030f0eff */
[----:B------:R-:W-:Y:S01]  /*83d0*/  IADD3 R8, P6, R25, R0, RZ ;  /* 0x0000000019087210 */ /* 0x000fe20007fde0ff */
[----:B------:R2:W-:Y:S01]  /*83e0*/  @P5 STG.E.U8 desc[UR12][R20.64], R29 ;  /* 0x0000001d14005986 */ /* 0x0005e2000c10110c */
[----:B------:R-:W-:Y:S01]  /*83f0*/  ISETP.LT.AND P4, PT, R3, UR5, !P0 ;  /* 0x0000000503007c0c */ /* 0x000fe2000c781270 */
[----:B------:R-:W-:Y:S01]  /*8400*/  VIADD R3, R181, 0x4f ;  /* 0x0000004fb5037836 */ /* 0x000fe20000000000 */
[----:B------:R-:W-:Y:S01]  /*8410*/  ULDC UR5, c[0x0][0x22c] ;  /* 0x00008b0000057ab9 */ /* 0x000fe20000000800 */
[C---:B------:R-:W-:Y:S02]  /*8420*/  PRMT R23, R10.reuse, 0x7772, RZ ;  /* 0x000077720a177816 */ /* 0x040fe400000000ff */
[----:B0-----:R-:W-:Y:S02]  /*8430*/  PRMT R27, R9, 0x7773, RZ ;  /* 0x00007773091b7816 */ /* 0x001fe400000000ff */
[C---:B------:R-:W-:Y:S01]  /*8440*/  LEA.HI.X.SX32 R9, R25.reuse, R2, 0x1, P6 ;  /* 0x0000000219097211 */ /* 0x040fe200030f0eff */
[----:B------:R-:W-:Y:S01]  /*8450*/  VIADD R25, R25, UR4 ;  /* 0x0000000419197c36 */ /* 0x000fe20008000000 */
[----:B------:R-:W-:Y:S01]  /*8460*/  ISETP.LT.AND P5, PT, R3, UR5, !P0 ;  /* 0x0000000503007c0c */ /* 0x000fe2000c7a1270 */
[----:B------:R-:W-:Y:S01]  /*8470*/  VIADD R3, R181, 0x50 ;  /* 0x00000050b5037836 */ /* 0x000fe20000000000 */
[----:B------:R-:W-:Y:S01]  /*8480*/  ULDC UR5, c[0x0][0x22c] ;  /* 0x00008b0000057ab9 */ /* 0x000fe20000000800 */
[C---:B--2---:R-:W-:Y:S01]  /*8490*/  VIADD R21, R25.reuse, UR4 ;  /* 0x0000000419157c36 */ /* 0x044fe20008000000 */
[----:B------:R-:W-:Y:S01]  /*84a0*/  IADD3 R14, P6, R25, R0, RZ ;  /* 0x00000000190e7210 */ /* 0x000fe20007fde0ff */
[----:B------:R0:W-:Y:S01]  /*84b0*/  @P3 STG.E.U8 desc[UR12][R12.64], R27 ;  /* 0x0000001b0c003986 */ /* 0x0001e2000c10110c */
[----:B------:R-:W-:Y:S01]  /*84c0*/  ISETP.LT.AND P3, PT, R3, UR5, !P0 ;  /* 0x0000000503007c0c */ /* 0x000fe2000c761270 */
[----:B------:R-:W-:Y:S01]  /*84d0*/  VIADD R3, R181, 0x51 ;  /* 0x00000051b5037836 */ /* 0x000fe20000000000 */
[----:B------:R-:W-:Y:S01]  /*84e0*/  LEA.HI.X.SX32 R15, R25, R2, 0x1, P6 ;  /* 0x00000002190f7211 */ /* 0x000fe200030f0eff */
[----:B------:R-:W-:Y:S01]  /*84f0*/  ULDC UR5, c[0x0][0x22c] ;  /* 0x00008b0000057ab9 */ /* 0x000fe20000000800 */
[----:B------:R2:W-:Y:S01]  /*8500*/  @P2 STG.E.U8 desc[UR12][R8.64], R23 ;  /* 0x0000001708002986 */ /* 0x0005e2000c10110c */
[----:B------:R-:W-:-:S02]  /*8510*/  PRMT R29, R10, 0x7773, RZ ;  /* 0x000077730a1d7816 */ /* 0x000fc400000000ff */
[----:B------:R-:W-:Y:S01]  /*8520*/  ISETP.LT.AND P2, PT, R3, UR5, !P0 ;  /* 0x0000000503007c0c */ /* 0x000fe2000c741270 */
[----:B------:R-:W-:Y:S01]  /*8530*/  VIADD R3, R181, 0x52 ;  /* 0x00000052b5037836 */ /* 0x000fe20000000000 */
[----:B------:R-:W-:Y:S01]  /*8540*/  ULDC UR5, c[0x0][0x22c] ;  /* 0x00008b0000057ab9 */ /* 0x000fe20000000800 */
[----:B------:R-:W-:Y:S01]  /*8550*/  @P1 STG.E.U8 desc[UR12][R14.64], R29 ;  /* 0x0000001d0e001986 */ /* 0x000fe2000c10110c */
[----:B0-----:R-:W-:Y:S02]  /*8560*/  IADD3 R12, P6, R21, R0, RZ ;  /* 0x00000000150c7210 */ /* 0x001fe40007fde0ff */
[----:B------:R-:W-:Y:S02]  /*8570*/  PRMT R27, R11, 0x7772, RZ ;  /* 0x000077720b1b7816 */ /* 0x000fe400000000ff */
        /* <DEDUP_REMOVED lines=12> */
[----:B------:R-:W-:-:S02]  /*8640*/  IADD3 R10, P6, R23, R0, RZ ;  /* 0x00000000170a7210 */ /* 0x000fc40007fde0ff */
[----:B------:R-:W-:Y:S02]  /*8650*/  PRMT R25, R11, 0x7773, RZ ;  /* 0x000077730b197816 */ /* 0x000fe400000000ff */
[C---:B------:R-:W-:Y:S01]  /*8660*/  LEA.HI.X.SX32 R11, R23.reuse, R2, 0x1, P6 ;  /* 0x00000002170b7211 */ /* 0x040fe200030f0eff */
[----:B------:R-:W-:Y:S01]  /*8670*/  VIADD R23, R23, UR4 ;  /* 0x0000000417177c36 */ /* 0x000fe20008000000 */
[----:B------:R-:W-:Y:S01]  /*8680*/  ISETP.LT.AND P6, PT, R3, UR5, !P0 ;  /* 0x0000000503007c0c */ /* 0x000fe2000c7c1270 */
[----:B------:R0:W-:Y:S01]  /*8690*/  @P5 STG.E.U8 desc[UR12][R8.64], R25 ;  /* 0x0000001908005986 */ /* 0x0001e2000c10110c */
[C---:B----4-:R-:W-:Y:S01]  /*86a0*/  PRMT R27, R16.reuse, 0x7770, RZ ;  /* 0x00007770101b7816 */ /* 0x050fe200000000ff */
[----:B------:R-:W-:Y:S01]  /*86b0*/  VIADD R3, R181, 0x55 ;  /* 0x00000055b5037836 */ /* 0x000fe20000000000 */
[----:B------:R-:W-:Y:S01]  /*86c0*/  ULDC UR4, c[0x0][0x248] ;  /* 0x0000920000047ab9 */ /* 0x000fe20000000800 */
[----:B------:R-:W-:Y:S01]  /*86d0*/  ULDC UR5, c[0x0][0x22c] ;  /* 0x00008b0000057ab9 */ /* 0x000fe20000000800 */
[C---:B------:R-:W-:Y:S01]  /*86e0*/  VIADD R15, R23.reuse, UR4 ;  /* 0x00000004170f7c36 */ /* 0x040fe20008000000 */
[----:B------:R2:W-:Y:S01]  /*86f0*/  @P3 STG.E.U8 desc[UR12][R10.64], R27 ;  /* 0x0000001b0a003986 */ /* 0x0005e2000c10110c */
[----:B------:R-:W-:Y:S01]  /*8700*/  IADD3 R12, P3, R23, R0, RZ ;  /* 0x00000000170c7210 */ /* 0x000fe20007f7e0ff */
[----:B------:R-:W-:Y:S01]  /*8710*/  ULDC UR4, c[0x0][0x22c] ;  /* 0x00008b0000047ab9 */ /* 0x000fe20000000800 */
[----:B------:R-:W-:Y:S01]  /*8720*/  ISETP.LT.AND P5, PT, R3, UR5, !P0 ;  /* 0x0000000503007c0c */ /* 0x000fe2000c7a1270 */
[----:B------:R-:W-:Y:S01]  /*8730*/  VIADD R3, R181, 0x56 ;  /* 0x00000056b5037836 */ /* 0x000fe20000000000 */
[----:B------:R-:W-:Y:S01]  /*8740*/  LEA.HI.X.SX32 R13, R23, R2, 0x1, P3 ;  /* 0x00000002170d7211 */ /* 0x000fe200018f0eff */
[----:B------:R-:W-:Y:S01]  /*8750*/  ULDC UR5, c[0x0][0x22c] ;  /* 0x00008b0000057ab9 */ /* 0x000fe20000000800 */
[----:B------:R-:W-:-:S02]  /*8760*/  PRMT R21, R16, 0x7771, RZ ;  /* 0x0000777110157816 */ /* 0x000fc400000000ff */
[----:B0-----:R-:W-:Y:S02]  /*8770*/  IADD3 R8, P3, R15, R0, RZ ;  /* 0x000000000f087210 */ /* 0x001fe40007f7e0ff */
[----:B------:R-:W-:Y:S01]  /*8780*/  PRMT R23, R17, 0x7770, RZ ;  /* 0x0000777011177816 */ /* 0x000fe200000000ff */
[----:B------:R0:W-:Y:S01]  /*8790*/  @P2 STG.E.U8 desc[UR12][R12.64], R21 ;  /* 0x000000150c002986 */ /* 0x0001e2000c10110c */
[----:B------:R-:W-:Y:S01]  /*87a0*/  ISETP.LT.AND P2, PT, R3, UR4, !P0 ;  /* 0x0000000403007c0c */ /* 0x000fe2000c741270 */
[----:B------:R-:W-:Y:S01]  /*87b0*/  ULDC UR4, c[0x0][0x248] ;  /* 0x0000920000047ab9 */ /* 0x000fe20000000800 */
[C---:B------:R-:W-:Y:S01]  /*87c0*/  LEA.HI.X.SX32 R9, R15.reuse, R2, 0x1, P3 ;  /* 0x000000020f097211 */ /* 0x040fe200018f0eff */
[----:B------:R-:W-:Y:S01]  /*87d0*/  VIADD R15, R15, UR4 ;  /* 0x000000040f0f7c36 */ /* 0x000fe20008000000 */
[----:B------:R-:W-:Y:S01]  /*87e0*/  ULDC UR4, c[0x0][0x22c] ;  /* 0x00008b0000047ab9 */ /* 0x000fe20000000800 */
[----:B------:R-:W-:Y:S01]  /*87f0*/  VIADD R3, R181, 0x57 ;  /* 0x00000057b5037836 */ /* 0x000fe20000000000 */
[----:B------:R-:W-:Y:S01]  /*8800*/  PRMT R25, R18, 0x7770, RZ ;  /* 0x0000777012197816 */ /* 0x000fe200000000ff */
[----:B------:R3:W-:Y:S01]  /*8810*/  @P1 STG.E.U8 desc[UR12][R8.64], R23 ;  /* 0x0000001708001986 */ /* 0x0007e2000c10110c */
[----:B--2---:R-:W-:-:S02]  /*8820*/  IADD3 R10, P1, R15, R0, RZ ;  /* 0x000000000f0a7210 */ /* 0x004fc40007f3e0ff */
[----:B------:R-:W-:Y:S01]  /*8830*/  ISETP.LT.AND P3, PT, R3, UR4, !P0 ;  /* 0x0000000403007c0c */ /* 0x000fe2000c761270 */
[----:B------:R-:W-:Y:S01]  /*8840*/  ULDC UR4, c[0x0][0x248] ;  /* 0x0000920000047ab9 */ /* 0x000fe20000000800 */
[C---:B------:R-:W-:Y:S01]  /*8850*/  LEA.HI.X.SX32 R11, R15.reuse, R2, 0x1, P1 ;  /* 0x000000020f0b7211 */ /* 0x040fe200008f0eff */
[----:B------:R-:W-:Y:S01]  /*8860*/  VIADD R15, R15, UR4 ;  /* 0x000000040f0f7c36 */ /* 0x000fe20008000000 */
[----:B0-----:R-:W-:Y:S01]  /*8870*/  PRMT R21, R17, 0x7771, RZ ;  /* 0x0000777111157816 */ /* 0x001fe200000000ff */
[----:B------:R-:W-:Y:S01]  /*8880*/  ULDC UR4, c[0x0][0x248] ;  /* 0x0000920000047ab9 */ /* 0x000fe20000000800 */
[----:B------:R-:W-:Y:S02]  /*8890*/  VIADD R3, R181, 0x58 ;  /* 0x00000058b5037836 */ /* 0x000fe40000000000 */
[C---:B------:R-:W-:Y:S01]  /*88a0*/  VIADD R13, R15.reuse, UR4 ;  /* 0x000000040f0d7c36 */ /* 0x040fe20008000000 */
[----:B------:R0:W-:Y:S01]  /*88b0*/  @P4 STG.E.U8 desc[UR12][R10.64], R21 ;  /* 0x000000150a004986 */ /* 0x0001e2000c10110c */
[----:B---3--:R-:W-:Y:S01]  /*88c0*/  IADD3 R8, P4, R15, R0, RZ ;  /* 0x000000000f087210 */ /* 0x008fe20007f9e0ff */
[----:B------:R-:W-:Y:S01]  /*88d0*/  ULDC UR4, c[0x0][0x248] ;  /* 0x0000920000047ab9 */ /* 0x000fe20000000800 */
[----:B------:R-:W-:Y:S01]  /*88e0*/  ISETP.LT.AND P1, PT, R3, UR5, !P0 ;  /* 0x0000000503007c0c */ /* 0x000fe2000c721270 */
[----:B------:R-:W-:Y:S01]  /*88f0*/  VIADD R3, R181, 0x59 ;  /* 0x00000059b5037836 */ /* 0x000fe20000000000 */
[----:B------:R-:W-:Y:S01]  /*8900*/  LEA.HI.X.SX32 R9, R15, R2, 0x1, P4 ;  /* 0x000000020f097211 */ /* 0x000fe200020f0eff */
[C---:B------:R-:W-:Y:S01]  /*8910*/  VIADD R15, R13.reuse, UR4 ;  /* 0x000000040d0f7c36 */ /* 0x040fe20008000000 */
[C---:B------:R-:W-:Y:S01]  /*8920*/  IADD3 R12, P4, R13.reuse, R0, RZ ;  /* 0x000000000d0c7210 */ /* 0x040fe20007f9e0ff */
[----:B------:R-:W-:Y:S01]  /*8930*/  ULDC UR5, c[0x0][0x22c] ;  /* 0x00008b0000057ab9 */ /* 0x000fe20000000800 */
[----:B------:R-:W-:Y:S01]  /*8940*/  PRMT R23, R18, 0x7771, RZ ;  /* 0x0000777112177816 */ /* 0x000fe200000000ff */
[----:B------:R2:W-:Y:S01]  /*8950*/  @P6 STG.E.U8 desc[UR12][R8.64], R25 ;  /* 0x0000001908006986 */ /* 0x0005e2000c10110c */
[----:B------:R-:W-:Y:S01]  /*8960*/  LEA.HI.X.SX32 R13, R13, R2, 0x1, P4 ;  /* 0x000000020d0d7211 */ /* 0x000fe200020f0eff */
[----:B------:R-:W-:Y:S01]  /*8970*/  ULDC UR4, c[0x0][0x248] ;  /* 0x0000920000047ab9 */ /* 0x000fe20000000800 */
[----:B0-----:R-:W-:-:S02]  /*8980*/  IADD3 R10, P6, R15, R0, RZ ;  /* 0x000000000f0a7210 */ /* 0x001fc40007fde0ff */
[----:B------:R-:W-:Y:S01]  /*8990*/  ISETP.LT.AND P4, PT, R3, UR5, !P0 ;  /* 0x0000000503007c0c */ /* 0x000fe2000c781270 */
[----:B------:R-:W-:Y:S01]  /*89a0*/  VIADD R3, R181, 0x5a ;  /* 0x0000005ab5037836 */ /* 0x000fe20000000000 */
[C---:B------:R-:W-:Y:S01]  /*89b0*/  LEA.HI.X.SX32 R11, R15.reuse, R2, 0x1, P6 ;  /* 0x000000020f0b7211 */ /* 0x040fe200030f0eff */
[----:B------:R-:W-:Y:S01]  /*89c0*/  VIADD R15, R15, UR4 ;  /* 0x000000040f0f7c36 */ /* 0x000fe20008000000 */
[----:B------:R-:W-:Y:S01]  /*89d0*/  PRMT R21, R19, 0x7770, RZ ;  /* 0x0000777013157816 */ /* 0x000fe200000000ff */
[----:B------:R-:W-:Y:S01]  /*89e0*/  ULDC UR5, c[0x0][0x22c] ;  /* 0x00008b0000057ab9 */ /* 0x000fe20000000800 */
[----:B------:R0:W-:Y:S01]  /*89f0*/  @P5 STG.E.U8 desc[UR12][R12.64], R23 ;  /* 0x000000170c005986 */ /* 0x0001e2000c10110c */
[----:B------:R-:W-:Y:S01]  /*8a00*/  ISETP.LT.AND P6, PT, R3, UR5, !P0 ;  /* 0x0000000503007c0c */ /* 0x000fe2000c7c1270 */
[----:B------:R-:W-:Y:S01]  /*8a10*/  VIADD R3, R181, 0x5b ;  /* 0x0000005bb5037836 */ /* 0x000fe20000000000 */
[----:B------:R-:W-:Y:S01]  /*8a20*/  ULDC UR4, c[0x0][0x248] ;  /* 0x0000920000047ab9 */ /* 0x000fe20000000800 */
[----:B------:R3:W-:Y:S01]  /*8a30*/  @P2 STG.E.U8 desc[UR12][R10.64], R21 ;  /* 0x000000150a002986 */ /* 0x0007e2000c10110c */
[----:B--2---:R-:W-:Y:S01]  /*8a40*/  IADD3 R8, P2, R15, R0, RZ ;  /* 0x000000000f087210 */ /* 0x004fe20007f5e0ff */
[----:B------:R-:W-:-:S02]  /*8a50*/  ULDC UR5, c[0x0][0x22c] ;  /* 0x00008b0000057ab9 */ /* 0x000fc40000000800 */
[----:B------:R-:W-:Y:S01]  /*8a60*/  ISETP.LT.AND P5, PT, R3, UR5, !P0 ;  /* 0x0000000503007c0c */ /* 0x000fe2000c7a1270 */
[----:B------:R-:W-:Y:S01]  /*8a70*/  VIADD R3, R181, 0x5c ;  /* 0x0000005cb5037836 */ /* 0x000fe20000000000 */
[C---:B------:R-:W-:Y:S01]  /*8a80*/  LEA.HI.X.SX32 R9, R15.reuse, R2, 0x1, P2 ;  /* 0x000000020f097211 */ /* 0x040fe200010f0eff */
[----:B------:R-:W-:Y:S01]  /*8a90*/  ULDC UR5, c[0x0][0x22c] ;  /* 0x00008b0000057ab9 */ /* 0x000fe20000000800 */
[----:B0-----:R-:W-:Y:S01]  /*8aa0*/  VIADD R13, R15, UR4 ;  /* 0x000000040f0d7c36 */ /* 0x001fe20008000000 */
[----:B------:R-:W-:Y:S01]  /*8ab0*/  PRMT R23, R19, 0x7771, RZ ;  /* 0x0000777113177816 */ /* 0x000fe200000000ff */
[----:B------:R-:W-:Y:S01]  /*8ac0*/  ULDC UR4, c[0x0][0x22c] ;  /* 0x00008b0000047ab9 */ /* 0x000fe20000000800 */
[----:B---3--:R-:W-:Y:S02]  /*8ad0*/  PRMT R21, R16, 0x7772, RZ ;  /* 0x0000777210157816 */ /* 0x008fe400000000ff */
[----:B------:R-:W-:Y:S01]  /*8ae0*/  IADD3 R10, P2, R13, R0, RZ ;  /* 0x000000000d0a7210 */ /* 0x000fe20007f5e0ff */
[----:B------:R0:W-:Y:S01]  /*8af0*/  @P3 STG.E.U8 desc[UR12][R8.64], R23 ;  /* 0x0000001708003986 */ /* 0x0001e2000c10110c */
[----:B------:R-:W-:Y:S01]  /*8b00*/  ISETP.LT.AND P3, PT, R3, UR4, !P0 ;  /* 0x0000000403007c0c */ /* 0x000fe2000c761270 */
[----:B------:R-:W-:Y:S01]  /*8b10*/  ULDC UR4, c[0x0][0x248] ;  /* 0x0000920000047ab9 */ /* 0x000fe20000000800 */
[C---:B------:R-:W-:Y:S01]  /*8b20*/  LEA.HI.X.SX32 R11, R13.reuse, R2, 0x1, P2 ;  /* 0x000000020d0b7211 */ /* 0x040fe200010f0eff */
[----:B------:R-:W-:Y:S01]  /*8b30*/  VIADD R15, R13, UR4 ;  /* 0x000000040d0f7c36 */ /* 0x000fe20008000000 */
[----:B------:R-:W-:Y:S01]  /*8b40*/  ULDC UR4, c[0x0][0x22c] ;  /* 0x00008b0000047ab9 */ /* 0x000fe20000000800 */
[----:B------:R-:W-:-:S02]  /*8b50*/  VIADD R3, R181, 0x5d ;  /* 0x0000005db5037836 */ /* 0x000fc40000000000 */
[----:B------:R2:W-:Y:S01]  /*8b60*/  @P1 STG.E.U8 desc[UR12][R10.64], R21 ;  /* 0x000000150a001986 */ /* 0x0005e2000c10110c */
[----:B------:R-:W-:Y:S02]  /*8b70*/  IADD3 R12, P1, R15, R0, RZ ;  /* 0x000000000f0c7210 */ /* 0x000fe40007f3e0ff */
[----:B------:R-:W-:Y:S01]  /*8b80*/  ISETP.LT.AND P2, PT, R3, UR4, !P0 ;  /* 0x0000000403007c0c */ /* 0x000fe2000c741270 */
[----:B------:R-:W-:Y:S01]  /*8b90*/  ULDC UR4, c[0x0][0x248] ;  /* 0x0000920000047ab9 */ /* 0x000fe20000000800 */
[C---:B------:R-:W-:Y:S01]  /*8ba0*/  LEA.HI.X.SX32 R13, R15.reuse, R2, 0x1, P1 ;  /* 0x000000020f0d7211 */ /* 0x040fe200008f0eff */
[----:B------:R-:W-:Y:S01]  /*8bb0*/  VIADD R15, R15, UR4 ;  /* 0x000000040f0f7c36 */ /* 0x000fe20008000000 */
[----:B0-----:R-:W-:Y:S01]  /*8bc0*/  PRMT R23, R16, 0x7773, RZ ;  /* 0x0000777310177816 */ /* 0x001fe200000000ff */
[----:B------:R-:W-:Y:S01]  /*8bd0*/  ULDC UR4, c[0x0][0x248] ;  /* 0x0000920000047ab9 */ /* 0x000fe20000000800 */
[----:B------:R-:W-:-:S03]  /*8be0*/  VIADD R3, R181, 0x5e ;  /* 0x0000005eb5037836 */ /* 0x000fc60000000000 */
[----:B------:R0:W-:Y:S01]  /*8bf0*/  @P4 STG.E.U8 desc[UR12][R12.64], R23 ;  /* 0x000000170c004986 */ /* 0x0001e2000c10110c */
[C---:B------:R-:W-:Y:S01]  /*8c00*/  IADD3 R8, P4, R15.reuse, R0, RZ ;  /* 0x000000000f087210 */ /* 0x040fe20007f9e0ff */
[----:B--2---:R-:W-:Y:S01]  /*8c10*/  VIADD R11, R15, UR4 ;  /* 0x000000040f0b7c36 */ /* 0x004fe20008000000 */
[----:B------:R-:W-:Y:S01]  /*8c20*/  ULDC UR4, c[0x0][0x248] ;  /* 0x0000920000047ab9 */ /* 0x000fe20000000800 */
[----:B------:R-:W-:Y:S02]  /*8c30*/  PRMT R21, R17, 0x7772, RZ ;  /* 0x0000777211157816 */ /* 0x000fe400000000ff */
[----:B------:R-:W-:Y:S01]  /*8c40*/  LEA.HI.X.SX32 R9, R15, R2, 0x1, P4 ;  /* 0x000000020f097211 */ /* 0x000fe200020f0eff */
[----:B------:R-:W-:Y:S01]  /*8c50*/  VIADD R15, R11, UR4 ;  /* 0x000000040b0f7c36 */ /* 0x000fe20008000000 */
[----:B------:R-:W-:Y:S01]  /*8c60*/  ISETP.LT.AND P1, PT, R3, UR5, !P0 ;  /* 0x0000000503007c0c */ /* 0x000fe2000c721270 */
[----:B------:R-:W-:Y:S01]  /*8c70*/  VIADD R3, R181, 0x5f ;  /* 0x0000005fb5037836 */ /* 0x000fe20000000000 */
[-C--:B------:R-:W-:Y:S01]  /*8c80*/  IADD3 R10, P4, R11, R0.reuse, RZ ;  /* 0x000000000b0a7210 */ /* 0x080fe20007f9e0ff */
[----:B------:R2:W-:Y:S01]  /*8c90*/  @P6 STG.E.U8 desc[UR12][R8.64], R21 ;  /* 0x0000001508006986 */ /* 0x0005e2000c10110c */
[----:B------:R-:W-:Y:S01]  /*8ca0*/  ULDC UR5, c[0x0][0x22c] ;  /* 0x00008b0000057ab9 */ /* 0x000fe20000000800 */
[----:B0-----:R-:W-:Y:S01]  /*8cb0*/  IADD3 R12, P6, R15, R0, RZ ;  /* 0x000000000f0c7210 */ /* 0x001fe20007fde0ff */
[----:B------:R-:W-:Y:S01]  /*8cc0*/  ULDC UR4, c[0x0][0x248] ;  /* 0x0000920000047ab9 */ /* 0x000fe20000000800 */
[----:B------:R-:W-:-:S02]  /*8cd0*/  LEA.HI.X.SX32 R11, R11, R2, 0x1, P4 ;  /* 0x000000020b0b7211 */ /* 0x000fc400020f0eff */
[----:B------:R-:W-:Y:S01]  /*8ce0*/  ISETP.LT.AND P4, PT, R3, UR5, !P0 ;  /* 0x0000000503007c0c */ /* 0x000fe2000c781270 */
[----:B------:R-:W-:Y:S01]  /*8cf0*/  VIADD R3, R181, 0x60 ;  /* 0x00000060b5037836 */ /* 0x000fe20000000000 */
[----:B------:R-:W-:Y:S01]  /*8d00*/  PRMT R17, R17, 0x7773, RZ ;  /* 0x0000777311117816 */ /* 0x000fe200000000ff */
[----:B------:R-:W-:Y:S01]  /*8d10*/  ULDC UR5, c[0x0][0x22c] ;  /* 0x00008b0000057ab9 */ /* 0x000fe20000000800 */
[C---:B------:R-:W-:Y:S01]  /*8d20*/  LEA.HI.X.SX32 R13, R15.reuse, R2, 0x1, P6 ;  /* 0x000000020f0d7211 */ /* 0x040fe200030f0eff */
[----:B------:R-:W-:Y:S01]  /*8d30*/  VIADD R15, R15, UR4 ;  /* 0x000000040f0f7c36 */ /* 0x000fe20008000000 */
[C---:B------:R-:W-:Y:S01]  /*8d40*/  PRMT R23, R18.reuse, 0x7772, RZ ;  /* 0x0000777212177816 */ /* 0x040fe200000000ff */
[----:B------:R0:W-:Y:S01]  /*8d50*/  @P5 STG.E.U8 desc[UR12][R10.64], R17 ;  /* 0x000000110a005986 */ /* 0x0001e2000c10110c */
[----:B------:R-:W-:Y:S01]  /*8d60*/  ISETP.LT.AND P6, PT, R3, UR5, !P0 ;  /* 0x0000000503007c0c */ /* 0x000fe2000c7c1270 */
[----:B------:R-:W-:Y:S01]  /*8d70*/  VIADD R3, R181, 0x61 ;  /* 0x00000061b5037836 */ /* 0x000fe20000000000 */
[----:B------:R-:W-:Y:S01]  /*8d80*/  ULDC UR4, c[0x0][0x248] ;  /* 0x0000920000047ab9 */ /* 0x000fe20000000800 */
[----:B------:R3:W-:Y:S01]  /*8d90*/  @P3 STG.E.U8 desc[UR12][R12.64], R23 ;  /* 0x000000170c003986 */ /* 0x0007e2000c10110c */
[----:B--2---:R-:W-:Y:S01]  /*8da0*/  IADD3 R8, P3, R15, R0, RZ ;  /* 0x000000000f087210 */ /* 0x004fe20007f7e0ff */
[----:B------:R-:W-:Y:S01]  /*8db0*/  ULDC UR5, c[0x0][0x22c] ;  /* 0x00008b0000057ab9 */ /* 0x000fe20000000800 */
[----:B------:R-:W-:-:S02]  /*8dc0*/  PRMT R21, R18, 0x7773, RZ ;  /* 0x0000777312157816 */ /* 0x000fc400000000ff */
[----:B------:R-:W-:Y:S01]  /*8dd0*/  ISETP.LT.AND P5, PT, R3, UR5, !P0 ;  /* 0x0000000503007c0c */ /* 0x000fe2000c7a1270 */
[----:B------:R-:W-:Y:S01]  /*8de0*/  VIADD R3, R181, 0x62 ;  /* 0x00000062b5037836 */ /* 0x000fe20000000000 */
[C---:B------:R-:W-:Y:S01]  /*8df0*/  LEA.HI.X.SX32 R9, R15.reuse, R2, 0x1, P3 ;  /* 0x000000020f097211 */ /* 0x040fe200018f0eff */
[----:B0-----:R-:W-:Y:S01]  /*8e00*/  VIADD R17, R15, UR4 ;  /* 0x000000040f117c36 */ /* 0x001fe20008000000 */
[----:B------:R-:W-:Y:S01]  /*8e10*/  ULDC UR4, c[0x0][0x22c] ;  /* 0x00008b0000047ab9 */ /* 0x000fe20000000800 */
[----:B------:R-:W-:Y:S01]  /*8e20*/  PRMT R15, R19, 0x7772, RZ ;  /* 0x00007772130f7816 */ /* 0x000fe200000000ff */
[----:B------:R-:W-:Y:S01]  /*8e30*/  ULDC UR5, c[0x0][0x22c] ;  /* 0x00008b0000057ab9 */ /* 0x000fe20000000800 */
[----:B------:R5:W-:Y:S01]  /*8e40*/  @P2 STG.E.U8 desc[UR12][R8.64], R21 ;  /* 0x0000001508002986 */ /* 0x000be2000c10110c */
[----:B------:R-:W-:Y:S02]  /*8e50*/  IADD3 R10, P3, R17, R0, RZ ;  /* 0x00000000110a7210 */ /* 0x000fe40007f7e0ff */
        /* <DEDUP_REMOVED lines=8> */
[----:B---3--:R-:W-:-:S02]  /*8ee0*/  IADD3 R12, P1, R17, R0, RZ ;  /* 0x00000000110c7210 */ /* 0x008fc40007f3e0ff */
[----:B------:R-:W-:Y:S01]  /*8ef0*/  ISETP.LT.AND P3, PT, R3, UR4, !P0 ;  /* 0x0000000403007c0c */ /* 0x000fe2000c761270 */
[----:B------:R-:W-:Y:S01]  /*8f00*/  ULDC UR4, c[0x0][0x248] ;  /* 0x0000920000047ab9 */ /* 0x000fe20000000800 */
[C---:B------:R-:W-:Y:S01]  /*8f10*/  LEA.HI.X.SX32 R13, R17.reuse, R2, 0x1, P1 ;  /* 0x00000002110d7211 */ /* 0x040fe200008f0eff */
[----:B------:R-:W-:Y:S01]  /*8f20*/  VIADD R17, R17, UR4 ;  /* 0x0000000411117c36 */ /* 0x000fe20008000000 */
[----:B------:R-:W-:Y:S01]  /*8f30*/  ULDC UR4, c[0x0][0x248] ;  /* 0x0000920000047ab9 */ /* 0x000fe20000000800 */
[----:B------:R-:W-:Y:S01]  /*8f40*/  VIADD R3, R181, 0x64 ;  /* 0x00000064b5037836 */ /* 0x000fe20000000000 */
[C---:B-----5:R-:W-:Y:S01]  /*8f50*/  PRMT R21, R4.reuse, 0x7770, RZ ;  /* 0x0000777004157816 */ /* 0x060fe200000000ff */
[----:B------:R2:W-:Y:S01]  /*8f60*/  @P4 STG.E.U8 desc[UR12][R12.64], R19 ;  /* 0x000000130c004986 */ /* 0x0005e2000c10110c */
[C---:B------:R-:W-:Y:S01]  /*8f70*/  IADD3 R8, P4, R17.reuse, R0, RZ ;  /* 0x0000000011087210 */ /* 0x040fe20007f9e0ff */
[----:B0-----:R-:W-:Y:S01]  /*8f80*/  VIADD R11, R17, UR4 ;  /* 0x00000004110b7c36 */ /* 0x001fe20008000000 */
[----:B------:R-:W-:Y:S01]  /*8f90*/  ULDC UR4, c[0x0][0x248] ;  /* 0x0000920000047ab9 */ /* 0x000fe20000000800 */
[----:B------:R-:W-:Y:S01]  /*8fa0*/  ISETP.LT.AND P1, PT, R3, UR5, !P0 ;  /* 0x0000000503007c0c */ /* 0x000fe2000c721270 */
[----:B------:R-:W-:Y:S01]  /*8fb0*/  VIADD R3, R181, 0x65 ;  /* 0x00000065b5037836 */ /* 0x000fe20000000000 */
[----:B------:R-:W-:Y:S01]  /*8fc0*/  LEA.HI.X.SX32 R9, R17, R2, 0x1, P4 ;  /* 0x0000000211097211 */ /* 0x000fe200020f0eff */
[C---:B------:R-:W-:Y:S01]  /*8fd0*/  VIADD R15, R11.reuse, UR4 ;  /* 0x000000040b0f7c36 */ /* 0x040fe20008000000 */
[-C--:B------:R-:W-:Y:S01]  /*8fe0*/  IADD3 R10, P4, R11, R0.reuse, RZ ;  /* 0x000000000b0a7210 */ /* 0x080fe20007f9e0ff */
[----:B------:R-:W-:Y:S01]  /*8ff0*/  ULDC UR5, c[0x0][0x22c] ;  /* 0x00008b0000057ab9 */ /* 0x000fe20000000800 */
[----:B------:R-:W-:Y:S01]  /*9000*/  PRMT R17, R4, 0x7771, RZ ;  /* 0x0000777104117816 */ /* 0x000fe200000000ff */
[----:B------:R0:W-:Y:S01]  /*9010*/  @P6 STG.E.U8 desc[UR12][R8.64], R21 ;  /* 0x0000001508006986 */ /* 0x0001e2000c10110c */
[----:B--2---:R-:W-:Y:S01]  /*9020*/  IADD3 R12, P6, R15, R0, RZ ;  /* 0x000000000f0c7210 */ /* 0x004fe20007fde0ff */
[----:B------:R-:W-:Y:S01]  /*9030*/  ULDC UR4, c[0x0][0x248] ;  /* 0x0000920000047ab9 */ /* 0x000fe20000000800 */
[----:B------:R-:W-:-:S02]  /*9040*/  LEA.HI.X.SX32 R11, R11, R2, 0x1, P4 ;  /* 0x000000020b0b7211 */ /* 0x000fc400020f0eff */
        /* <DEDUP_REMOVED lines=11> */
[----:B0-----:R-:W-:Y:S01]  /*9100*/  IADD3 R8, P2, R15, R0, RZ ;  /* 0x000000000f087210 */ /* 0x001fe20007f5e0ff */
[----:B------:R-:W-:Y:S01]  /*9110*/  ULDC UR5, c[0x0][0x22c] ;  /* 0x00008b0000057ab9 */ /* 0x000fe20000000800 */
[----:B------:R-:W-:-:S02]  /*9120*/  PRMT R21, R4, 0x7772, RZ ;  /* 0x0000777204157816 */ /* 0x000fc400000000ff */
[----:B------:R-:W-:Y:S02]  /*9130*/  LEA.HI.X.SX32 R9, R15, R2, 0x1, P2 ;  /* 0x000000020f097211 */ /* 0x000fe400010f0eff */
[----:B------:R-:W-:Y:S01]  /*9140*/  ISETP.LT.AND P5, PT, R3, UR5, !P0 ;  /* 0x0000000503007c0c */ /* 0x000fe2000c7a1270 */
[----:B--2---:R-:W-:Y:S01]  /*9150*/  VIADD R17, R15, UR4 ;  /* 0x000000040f117c36 */ /* 0x004fe20008000000 */
[----:B------:R-:W-:Y:S01]  /*9160*/  PRMT R15, R5, 0x7771, RZ ;  /* 0x00007771050f7816 */ /* 0x000fe200000000ff */
[----:B------:R-:W-:Y:S01]  /*9170*/  VIADD R3, R181, 0x68 ;  /* 0x00000068b5037836 */ /* 0x000fe20000000000 */
[----:B------:R-:W-:Y:S01]  /*9180*/  ULDC UR4, c[0x0][0x22c] ;  /* 0x00008b0000047ab9 */ /* 0x000fe20000000800 */
[----:B---3--:R-:W-:Y:S01]  /*9190*/  PRMT R19, R6, 0x7770, RZ ;  /* 0x0000777006137816 */ /* 0x008fe200000000ff */
[----:B------:R-:W-:Y:S01]  /*91a0*/  ULDC UR5, c[0x0][0x22c] ;  /* 0x00008b0000057ab9 */ /* 0x000fe20000000800 */
        /* <DEDUP_REMOVED lines=22> */
[----:B------:R-:W-:Y:S02]  /*9310*/  LEA.HI.X.SX32 R9, R17, R2, 0x1, P4 ;  /* 0x0000000211097211 */ /* 0x000fe400020f0eff */
[----:B------:R-:W-:Y:S01]  /*9320*/  ISETP.LT.AND P1, PT, R3, UR5, !P0 ;  /* 0x0000000503007c0c */ /* 0x000fe2000c721270 */
[----:B------:R-:W-:Y:S01]  /*9330*/  VIADD R3, R181, 0x6b ;  /* 0x0000006bb5037836 */ /* 0x000fe20000000000 */
[C---:B------:R-:W-:Y:S01]  /*9340*/  IADD3 R10, P4, R11.reuse, R0, RZ ;  /* 0x000000000b0a7210 */ /* 0x040fe20007f9e0ff */
[----:B------:R2:W-:Y:S01]  /*9350*/  @P6 STG.E.U8 desc[UR12][R8.64], R19 ;  /* 0x0000001308006986 */ /* 0x0005e2000c10110c */
[C---:B0-----:R-:W-:Y:S01]  /*9360*/  VIADD R15, R11.reuse, UR4 ;  /* 0x000000040b0f7c36 */ /* 0x041fe20008000000 */
[----:B------:R-:W-:Y:S01]  /*9370*/  ULDC UR5, c[0x0][0x22c] ;  /* 0x00008b0000057ab9 */ /* 0x000fe20000000800 */
[----:B------:R-:W-:Y:S01]  /*9380*/  LEA.HI.X.SX32 R11, R11, R2, 0x1, P4 ;  /* 0x000000020b0b7211 */ /* 0x000fe200020f0eff */
[----:B------:R-:W-:Y:S01]  /*9390*/  ULDC UR4, c[0x0][0x248] ;  /* 0x0000920000047ab9 */ /* 0x000fe20000000800 */
[----:B------:R-:W-:Y:S01]  /*93a0*/  ISETP.LT.AND P4, PT, R3, UR5, !P0 ;  /* 0x0000000503007c0c */ /* 0x000fe2000c781270 */
[----:B------:R-:W-:Y:S01]  /*93b0*/  VIADD R3, R181, 0x6c ;  /* 0x0000006cb5037836 */ /* 0x000fe20000000000 */
[----:B------:R-:W-:Y:S01]  /*93c0*/  IADD3 R12, P6, R15, R0, RZ ;  /* 0x000000000f0c7210 */ /* 0x000fe20007fde0ff */
[----:B------:R-:W-:Y:S01]  /*93d0*/  ULDC UR5, c[0x0][0x22c] ;  /* 0x00008b0000057ab9 */ /* 0x000fe20000000800 */
[----:B------:R-:W-:-:S02]  /*93e0*/  PRMT R17, R7, 0x7771, RZ ;  /* 0x0000777107117816 */ /* 0x000fc400000000ff */
[C---:B------:R-:W-:Y:S01]  /*93f0*/  LEA.HI.X.SX32 R13, R15.reuse, R2, 0x1, P6 ;  /* 0x000000020f0d7211 */ /* 0x040fe200030f0eff */
[----:B------:R-:W-:Y:S01]  /*9400*/  VIADD R15, R15, UR4 ;  /* 0x000000040f0f7c36 */ /* 0x000fe20008000000 */
[----:B------:R-:W-:Y:S01]  /*9410*/  ISETP.LT.AND P6, PT, R3, UR5, !P0 ;  /* 0x0000000503007c0c */ /* 0x000fe2000c7c1270 */
[----:B------:R0:W-:Y:S01]  /*9420*/  @P5 STG.E.U8 desc[UR12][R10.64], R17 ;  /* 0x000000110a005986 */ /* 0x0001e2000c10110c */
[----:B------:R-:W-:Y:S01]  /*9430*/  VIADD R3, R181, 0x6d ;  /* 0x0000006db5037836 */ /* 0x000fe20000000000 */
[----:B------:R-:W-:Y:S01]  /*9440*/  ULDC UR4, c[0x0][0x248] ;  /* 0x0000920000047ab9 */ /* 0x000fe20000000800 */
[----:B--2---:R-:W-:Y:S01]  /*9450*/  IADD3 R8, P5, R15, R0, RZ ;  /* 0x000000000f087210 */ /* 0x004fe20007fbe0ff */
[----:B------:R-:W-:Y:S01]  /*9460*/  ULDC UR5, c[0x0][0x22c] ;  /* 0x00008b0000057ab9 */ /* 0x000fe20000000800 */
[----:B------:R2:W-:Y:S01]  /*9470*/  @P3 STG.E.U8 desc[UR12][R12.64], R21 ;  /* 0x000000150c003986 */ /* 0x0005e2000c10110c */
[----:B------:R-:W-:Y:S01]  /*9480*/  ISETP.LT.AND P3, PT, R3, UR5, !P0 ;  /* 0x0000000503007c0c */ /* 0x000fe2000c761270 */
[----:B------:R-:W-:Y:S01]  /*9490*/  VIADD R3, R181, 0x6e ;  /* 0x0000006eb5037836 */ /* 0x000fe20000000000 */
[C---:B------:R-:W-:Y:S01]  /*94a0*/  LEA.HI.X.SX32 R9, R15.reuse, R2, 0x1, P5 ;  /* 0x000000020f097211 */ /* 0x040fe200028f0eff */
[----:B------:R-:W-:Y:S01]  /*94b0*/  ULDC UR5, c[0x0][0x22c] ;  /* 0x00008b0000057ab9 */ /* 0x000fe20000000800 */
[----:B------:R-:W-:Y:S01]  /*94c0*/  PRMT R19, R4, 0x7773, RZ ;  /* 0x0000777304137816 */ /* 0x000fe200000000ff */
[----:B0-----:R-:W-:Y:S01]  /*94d0*/  VIADD R17, R15, UR4 ;  /* 0x000000040f117c36 */ /* 0x001fe20008000000 */
[----:B------:R-:W-:Y:S01]  /*94e0*/  ULDC UR4, c[0x0][0x22c] ;  /* 0x00008b0000047ab9 */ /* 0x000fe20000000800 */
[----:B------:R-:W-:-:S02]  /*94f0*/  PRMT R15, R5, 0x7772, RZ ;  /* 0x00007772050f7816 */ /* 0x000fc400000000ff */
[----:B------:R0:W-:Y:S01]  /*9500*/  @P2 STG.E.U8 desc[UR12][R8.64], R19 ;  /* 0x0000001308002986 */ /* 0x0001e2000c10110c */
[----:B------:R-:W-:Y:S01]  /*9510*/  ISETP.LT.AND P2, PT, R3, UR4, !P0 ;  /* 0x0000000403007c0c */ /* 0x000fe2000c741270 */
[----:B------:R-:W-:Y:S01]  /*9520*/  ULDC UR4, c[0x0][0x248] ;  /* 0x0000920000047ab9 */ /* 0x000fe20000000800 */
[----:B------:R-:W-:Y:S01]  /*9530*/  IADD3 R10, P5, R17, R0, RZ ;  /* 0x00000000110a7210 */ /* 0x000fe20007fbe0ff */
[----:B------:R-:W-:Y:S01]  /*9540*/  VIADD R3, R181, 0x6f ;  /* 0x0000006fb5037836 */ /* 0x000fe20000000000 */
[----:B--2---:R-:W-:Y:S02]  /*9550*/  PRMT R21, R5, 0x7773, RZ ;  /* 0x0000777305157816 */ /* 0x004fe400000000ff */
[C---:B------:R-:W-:Y:S01]  /*9560*/  LEA.HI.X.SX32 R11, R17.reuse, R2, 0x1, P5 ;  /* 0x00000002110b7211 */ /* 0x040fe200028f0eff */
[----:B------:R-:W-:Y:S01]  /*9570*/  VIADD R17, R17, UR4 ;  /* 0x0000000411117c36 */ /* 0x000fe20008000000 */
[----:B------:R-:W-:-:S03]  /*9580*/  ULDC UR4, c[0x0][0x22c] ;  /* 0x00008b0000047ab9 */ /* 0x000fc60000000800 */
        /* <DEDUP_REMOVED lines=8> */
[C---:B0-----:R-:W-:Y:S01]  /*9610*/  PRMT R19, R6.reuse, 0x7772, RZ ;  /* 0x0000777206137816 */ /* 0x041fe200000000ff */
[----:B------:R0:W-:Y:S01]  /*9620*/  @P4 STG.E.U8 desc[UR12][R12.64], R21 ;  /* 0x000000150c004986 */ /* 0x0001e2000c10110c */
[C---:B------:R-:W-:Y:S01]  /*9630*/  IADD3 R4, P4, R17.reuse, R0, RZ ;  /* 0x0000000011047210 */ /* 0x040fe20007f9e0ff */
[----:B--2---:R-:W-:Y:S01]  /*9640*/  VIADD R11, R17, UR4 ;  /* 0x00000004110b7c36 */ /* 0x004fe20008000000 */
[----:B------:R-:W-:Y:S01]  /*9650*/  ISETP.LT.AND P5, PT, R3, UR5, !P0 ;  /* 0x0000000503007c0c */ /* 0x000fe2000c7a1270 */
[----:B------:R-:W-:Y:S01]  /*9660*/  VIADD R3, R181, 0x71 ;  /* 0x00000071b5037836 */ /* 0x000fe20000000000 */
[----:B------:R-:W-:Y:S01]  /*9670*/  LEA.HI.X.SX32 R5, R17, R2, 0x1, P4 ;  /* 0x0000000211057211 */ /* 0x000fe200020f0eff */
[----:B------:R-:W-:Y:S01]  /*9680*/  ULDC UR4, c[0x0][0x22c] ;  /* 0x00008b0000047ab9 */ /* 0x000fe20000000800 */
[C---:B------:R-:W-:Y:S01]  /*9690*/  IADD3 R8, P4, R11.reuse, R0, RZ ;  /* 0x000000000b087210 */ /* 0x040fe20007f9e0ff */
[----:B------:R-:W-:Y:S01]  /*96a0*/  ULDC UR5, c[0x0][0x22c] ;  /* 0x00008b0000057ab9 */ /* 0x000fe20000000800 */
[----:B------:R-:W-:Y:S01]  /*96b0*/  PRMT R15, R6, 0x7773, RZ ;  /* 0x00007773060f7816 */ /* 0x000fe200000000ff */
[----:B------:R-:W-:Y:S01]  /*96c0*/  @P6 STG.E.U8 desc[UR12][R4.64], R19 ;  /* 0x0000001304006986 */ /* 0x000fe2000c10110c */
[----:B------:R-:W-:-:S02]  /*96d0*/  LEA.HI.X.SX32 R9, R11, R2, 0x1, P4 ;  /* 0x000000020b097211 */ /* 0x000fc400020f0eff */
[----:B------:R-:W-:Y:S01]  /*96e0*/  ISETP.LT.AND P4, PT, R3, UR4, !P0 ;  /* 0x0000000403007c0c */ /* 0x000fe2000c781270 */
[----:B------:R-:W-:Y:S01]  /*96f0*/  ULDC UR4, c[0x0][0x248] ;  /* 0x0000920000047ab9 */ /* 0x000fe20000000800 */
[----:B------:R-:W-:Y:S01]  /*9700*/  VIADD R3, R181, 0x72 ;  /* 0x00000072b5037836 */ /* 0x000fe20000000000 */
[----:B------:R2:W-:Y:S01]  /*9710*/  @P3 STG.E.U8 desc[UR12][R8.64], R15 ;  /* 0x0000000f08003986 */ /* 0x0005e2000c10110c */
[----:B------:R-:W-:Y:S01]  /*9720*/  VIADD R11, R11, UR4 ;  /* 0x000000040b0b7c36 */ /* 0x000fe20008000000 */
[----:B------:R-:W-:Y:S01]  /*9730*/  ULDC UR4, c[0x0][0x248] ;  /* 0x0000920000047ab9 */ /* 0x000fe20000000800 */
[----:B------:R-:W-:Y:S02]  /*9740*/  PRMT R17, R7, 0x7773, RZ ;  /* 0x0000777307117816 */ /* 0x000fe400000000ff */
[C---:B0-----:R-:W-:Y:S01]  /*9750*/  VIADD R13, R11.reuse, UR4 ;  /* 0x000000040b0d7c36 */ /* 0x041fe20008000000 */
[----:B------:R-:W-:Y:S01]  /*9760*/  IADD3 R10, P6, R11, R0, RZ ;  /* 0x000000000b0a7210 */ /* 0x000fe20007fde0ff */
[----:B------:R-:W-:Y:S01]  /*9770*/  ULDC UR4, c[0x0][0x22c] ;  /* 0x00008b0000047ab9 */ /* 0x000fe20000000800 */
[----:B------:R-:W-:Y:S01]  /*9780*/  ISETP.LT.AND P3, PT, R3, UR5, !P0 ;  /* 0x0000000503007c0c */ /* 0x000fe2000c761270 */
[----:B------:R-:W-:Y:S01]  /*9790*/  VIADD R3, R181, 0x73 ;  /* 0x00000073b5037836 */ /* 0x000fe20000000000 */
[----:B------:R-:W-:Y:S01]  /*97a0*/  LEA.HI.X.SX32 R11, R11, R2, 0x1, P6 ;  /* 0x000000020b0b7211 */ /* 0x000fe200030f0eff */
[----:B------:R-:W-:Y:S01]  /*97b0*/  ULDC UR5, c[0x0][0x22c] ;  /* 0x00008b0000057ab9 */ /* 0x000fe20000000800 */
[----:B--2---:R-:W-:-:S02]  /*97c0*/  PRMT R9, R7, 0x7772, RZ ;  /* 0x0000777207097816 */ /* 0x004fc400000000ff */
[----:B------:R-:W-:Y:S02]  /*97d0*/  IADD3 R4, P6, R13, R0, RZ ;  /* 0x000000000d047210 */ /* 0x000fe40007fde0ff */
[----:B-1----:R-:W-:Y:S01]  /*97e0*/  PRMT R21, R245, 0x7773, RZ ;  /* 0x00007773f5157816 */ /* 0x002fe200000000ff */
        /* <DEDUP_REMOVED lines=9> */
[C---:B------:R-:W-:Y:S01]  /*9880*/  IADD3 R6, P6, R13.reuse, R0, RZ ;  /* 0x000000000d067210 */ /* 0x040fe20007fde0ff */
[----:B------:R-:W-:Y:S01]  /*9890*/  VIADD R15, R13, UR4 ;  /* 0x000000040d0f7c36 */ /* 0x000fe20008000000 */
[----:B------:R-:W-:Y:S01]  /*98a0*/  ISETP.LT.AND P1, PT, R3, UR5, !P0 ;  /* 0x0000000503007c0c */ /* 0x000fe2000c721270 */
[----:B------:R-:W-:Y:S01]  /*98b0*/  VIADD R3, R181, 0x75 ;  /* 0x00000075b5037836 */ /* 0x000fe20000000000 */
[----:B------:R-:W-:Y:S01]  /*98c0*/  LEA.HI.X.SX32 R7, R13, R2, 0x1, P6 ;  /* 0x000000020d077211 */ /* 0x000fe200030f0eff */
[----:B------:R-:W-:Y:S01]  /*98d0*/  ULDC UR4, c[0x0][0x22c] ;  /* 0x00008b0000047ab9 */ /* 0x000fe20000000800 */
[----:B------:R-:W-:Y:S01]  /*98e0*/  IADD3 R8, P6, R15, R0, RZ ;  /* 0x000000000f087210 */ /* 0x000fe20007fde0ff */
[----:B------:R-:W-:Y:S01]  /*98f0*/  ULDC UR5, c[0x0][0x22c] ;  /* 0x00008b0000057ab9 */ /* 0x000fe20000000800 */
[----:B------:R-:W-:-:S02]  /*9900*/  PRMT R13, R244, 0x7771, RZ ;  /* 0x00007771f40d7816 */ /* 0x000fc400000000ff */
[----:B0-----:R-:W-:Y:S02]  /*9910*/  LEA.HI.X.SX32 R9, R15, R2, 0x1, P6 ;  /* 0x000000020f097211 */ /* 0x001fe400030f0eff */
[----:B-1----:R-:W-:-:S05]  /*9920*/  PRMT R17, R244, 0x7770, RZ ;  /* 0x00007770f4117816 */ /* 0x002fca00000000ff */
[----:B------:R0:W-:Y:S01]  /*9930*/  @P5 STG.E.U8 desc[UR12][R6.64], R17 ;  /* 0x0000001106005986 */ /* 0x0001e2000c10110c */
[----:B------:R-:W-:Y:S01]  /*9940*/  ISETP.LT.AND P5, PT, R3, UR4, !P0 ;  /* 0x0000000403007c0c */ /* 0x000fe2000c7a1270 */
[----:B------:R-:W-:Y:S01]  /*9950*/  ULDC UR4, c[0x0][0x248] ;  /* 0x0000920000047ab9 */ /* 0x000fe20000000800 */
[----:B------:R-:W-:Y:S01]  /*9960*/  VIADD R3, R181, 0x76 ;  /* 0x00000076b5037836 */ /* 0x000fe20000000000 */
[----:B------:R1:W-:Y:S01]  /*9970*/  @P4 STG.E.U8 desc[UR12][R8.64], R13 ;  /* 0x0000000d08004986 */ /* 0x0003e2000c10110c */
[----:B------:R-:W-:Y:S01]  /*9980*/  VIADD R15, R15, UR4 ;  /* 0x000000040f0f7c36 */ /* 0x000fe20008000000 */
[----:B------:R-:W-:Y:S02]  /*9990*/  ULDC UR4, c[0x0][0x248] ;  /* 0x0000920000047ab9 */ /* 0x000fe40000000800 */
[----:B------:R-:W-:Y:S01]  /*99a0*/  ISETP.LT.AND P4, PT, R3, UR5, !P0 ;  /* 0x0000000503007c0c */ /* 0x000fe2000c781270 */
[C---:B------:R-:W-:Y:S01]  /*99b0*/  VIADD R11, R15.reuse, UR4 ;  /* 0x000000040f0b7c36 */ /* 0x040fe20008000000 */
[----:B------:R-:W-:Y:S01]  /*99c0*/  IADD3 R4, P6, R15, R0, RZ ;  /* 0x000000000f047210 */ /* 0x000fe20007fde0ff */
[----:B------:R-:W-:Y:S01]  /*99d0*/  VIADD R3, R181, 0x77 ;  /* 0x00000077b5037836 */ /* 0x000fe20000000000 */
[----:B0-----:R-:W-:Y:S01]  /*99e0*/  PRMT R17, R245, 0x7770, RZ ;  /* 0x00007770f5117816 */ /* 0x001fe200000000ff */
[----:B------:R-:W-:Y:S01]  /*99f0*/  ULDC UR4, c[0x0][0x22c] ;  /* 0x00008b0000047ab9 */ /* 0x000fe20000000800 */
[----:B------:R-:W-:Y:S01]  /*9a00*/  LEA.HI.X.SX32 R5, R15, R2, 0x1, P6 ;  /* 0x000000020f057211 */ /* 0x000fe200030f0eff */
[----:B------:R-:W-:Y:S01]  /*9a10*/  ULDC UR5, c[0x0][0x22c] ;  /* 0x00008b0000057ab9 */ /* 0x000fe20000000800 */
[----:B------:R-:W-:-:S02]  /*9a20*/  IADD3 R6, P6, R11, R0, RZ ;  /* 0x000000000b067210 */ /* 0x000fc40007fde0ff */
        /* <DEDUP_REMOVED lines=10> */
[C---:B-1----:R-:W-:Y:S01]  /*9ad0*/  IADD3 R8, P6, R11.reuse, R0, RZ ;  /* 0x000000000b087210 */ /* 0x042fe20007fde0ff */
[----:B------:R-:W-:Y:S01]  /*9ae0*/  VIADD R13, R11, UR4 ;  /* 0x000000040b0d7c36 */ /* 0x000fe20008000000 */
[----:B------:R-:W-:Y:S01]  /*9af0*/  ISETP.LT.AND P2, PT, R3, UR5, !P0 ;  /* 0x0000000503007c0c */ /* 0x000fe2000c741270 */
[----:B------:R-:W-:Y:S01]  /*9b00*/  VIADD R3, R181, 0x79 ;  /* 0x00000079b5037836 */ /* 0x000fe20000000000 */
[----:B------:R-:W-:Y:S01]  /*9b10*/  LEA.HI.X.SX32 R9, R11, R2, 0x1, P6 ;  /* 0x000000020b097211 */ /* 0x000fe200030f0eff */
[----:B------:R-:W-:Y:S01]  /*9b20*/  ULDC UR4, c[0x0][0x22c] ;  /* 0x00008b0000047ab9 */ /* 0x000fe20000000800 */
[----:B0-----:R-:W-:Y:S01]  /*9b30*/  PRMT R17, R246, 0x7770, RZ ;  /* 0x00007770f6117816 */ /* 0x001fe200000000ff */
[----:B------:R-:W-:Y:S01]  /*9b40*/  ULDC UR5, c[0x0][0x22c] ;  /* 0x00008b0000057ab9 */ /* 0x000fe20000000800 */
[----:B------:R-:W-:-:S03]  /*9b50*/  IADD3 R4, P6, R13, R0, RZ ;  /* 0x000000000d047210 */ /* 0x000fc60007fde0ff */
[----:B------:R0:W-:Y:S01]  /*9b60*/  @P1 STG.E.U8 desc[UR12][R8.64], R17 ;  /* 0x0000001108001986 */ /* 0x0001e2000c10110c */
[----:B------:R-:W-:Y:S01]  /*9b70*/  ISETP.LT.AND P1, PT, R3, UR4, !P0 ;  /* 0x0000000403007c0c */ /* 0x000fe2000c721270 */
[----:B------:R-:W-:Y:S01]  /*9b80*/  ULDC UR4, c[0x0][0x248] ;  /* 0x0000920000047ab9 */ /* 0x000fe20000000800 */
[C---:B------:R-:W-:Y:S01]  /*9b90*/  LEA.HI.X.SX32 R5, R13.reuse, R2, 0x1, P6 ;  /* 0x000000020d057211 */ /* 0x040fe200030f0eff */
[----:B------:R-:W-:Y:S01]  /*9ba0*/  VIADD R13, R13, UR4 ;  /* 0x000000040d0d7c36 */ /* 0x000fe20008000000 */
[----:B--2---:R-:W-:Y:S01]  /*9bb0*/  PRMT R15, R246, 0x7771, RZ ;  /* 0x00007771f60f7816 */ /* 0x004fe200000000ff */
[----:B------:R-:W-:Y:S01]  /*9bc0*/  VIADD R3, R181, 0x7a ;  /* 0x0000007ab5037836 */ /* 0x000fe20000000000 */
[----:B------:R-:W-:Y:S02]  /*9bd0*/  ULDC UR4, c[0x0][0x248] ;  /* 0x0000920000047ab9 */ /* 0x000fe40000000800 */
[C---:B------:R-:W-:Y:S01]  /*9be0*/  IADD3 R6, P6, R13.reuse, R0, RZ ;  /* 0x000000000d067210 */ /* 0x040fe20007fde0ff */
[----:B------:R1:W-:Y:S01]  /*9bf0*/  @P5 STG.E.U8 desc[UR12][R4.64], R15 ;  /* 0x0000000f04005986 */ /* 0x0003e2000c10110c */
        /* <DEDUP_REMOVED lines=13> */
[----:B-1----:R-:W-:Y:S01]  /*9cd0*/  PRMT R15, R247, 0x7771, RZ ;  /* 0x00007771f70f7816 */ /* 0x002fe200000000ff */
        /* <DEDUP_REMOVED lines=9> */
[----:B------:R-:W-:Y:S01]  /*9d70*/  PRMT R11, R244, 0x7772, RZ ;  /* 0x00007772f40b7816 */ /* 0x000fe200000000ff */
[----:B------:R-:W-:Y:S01]  /*9d80*/  ULDC UR5, c[0x0][0x248] ;  /* 0x0000920000057ab9 */ /* 0x000fe20000000800 */
[----:B0-----:R-:W-:-:S03]  /*9d90*/  IADD3 R6, P6, R13, R0, RZ ;  /* 0x000000000d067210 */ /* 0x001fc60007fde0ff */
[----:B------:R0:W-:Y:S01]  /*9da0*/  @P2 STG.E.U8 desc[UR12][R4.64], R11 ;  /* 0x0000000b04002986 */ /* 0x0001e2000c10110c */
[----:B------:R-:W-:Y:S01]  /*9db0*/  ISETP.LT.AND P2, PT, R3, UR4, !P0 ;  /* 0x0000000403007c0c */ /* 0x000fe2000c741270 */
[----:B------:R-:W-:Y:S01]  /*9dc0*/  ULDC UR4, c[0x0][0x248] ;  /* 0x0000920000047ab9 */ /* 0x000fe20000000800 */
[C---:B------:R-:W-:Y:S01]  /*9dd0*/  LEA.HI.X.SX32 R7, R13.reuse, R2, 0x1, P6 ;  /* 0x000000020d077211 */ /* 0x040fe200030f0eff */
[----:B------:R-:W-:Y:S01]  /*9de0*/  VIADD R13, R13, UR4 ;  /* 0x000000040d0d7c36 */ /* 0x000fe20008000000 */
[----:B-1----:R-:W-:Y:S01]  /*9df0*/  PRMT R15, R244, 0x7773, RZ ;  /* 0x00007773f40f7816 */ /* 0x002fe200000000ff */
[----:B------:R-:W-:Y:S01]  /*9e00*/  ULDC UR4, c[0x0][0x248] ;  /* 0x0000920000047ab9 */ /* 0x000fe20000000800 */
[----:B------:R-:W-:Y:S02]  /*9e10*/  VIADD R3, R181, 0x7e ;  /* 0x0000007eb5037836 */ /* 0x000fe40000000000 */
[C---:B------:R-:W-:Y:S01]  /*9e20*/  VIADD R9, R13.reuse, UR4 ;  /* 0x000000040d097c36 */ /* 0x040fe20008000000 */
[----:B------:R1:W-:Y:S01]  /*9e30*/  @P1 STG.E.U8 desc[UR12][R6.64], R15 ;  /* 0x0000000f06001986 */ /* 0x0003e2000c10110c */
[----:B------:R-:W-:Y:S01]  /*9e40*/  ULDC UR4, c[0x0][0x248] ;  /* 0x0000920000047ab9 */ /* 0x000fe20000000800 */
[----:B0-----:R-:W-:Y:S01]  /*9e50*/  IADD3 R4, P1, R13, R0, RZ ;  /* 0x000000000d047210 */ /* 0x001fe20007f3e0ff */
[----:B------:R-:W-:Y:S01]  /*9e60*/  VIADD R11, R9, UR4 ;  /* 0x00000004090b7c36 */ /* 0x000fe20008000000 */
[----:B------:R-:W-:Y:S01]  /*9e70*/  ULDC UR4, c[0x0][0x248] ;  /* 0x0000920000047ab9 */ /* 0x000fe20000000800 */
[----:B------:R-:W-:Y:S01]  /*9e80*/  VIADD R181, R181, 0x7f ;  /* 0x0000007fb5b57836 */ /* 0x000fe20000000000 */
[----:B------:R-:W-:Y:S01]  /*9e90*/  LEA.HI.X.SX32 R5, R13, R2, 0x1, P1 ;  /* 0x000000020d057211 */ /* 0x000fe200008f0eff */
[C---:B------:R-:W-:Y:S01]  /*9ea0*/  VIADD R13, R11.reuse, UR5 ;  /* 0x000000050b0d7c36 */ /* 0x040fe20008000000 */
[----:B------:R-:W-:Y:S01]  /*9eb0*/  IADD3 R8, P6, R11, R0, RZ ;  /* 0x000000000b087210 */ /* 0x000fe20007fde0ff */
[----:B------:R-:W-:-:S02]  /*9ec0*/  ULDC UR5, c[0x0][0x248] ;  /* 0x0000920000057ab9 */ /* 0x000fc40000000800 */
[----:B------:R0:W-:Y:S01]  /*9ed0*/  @P5 STG.E.U8 desc[UR12][R4.64], R245 ;  /* 0x000000f504005986 */ /* 0x0001e2000c10110c */
[----:B-1----:R-:W-:Y:S01]  /*9ee0*/  IADD3 R6, P1, R9, R0, RZ ;  /* 0x0000000009067210 */ /* 0x002fe20007f3e0ff */
[----:B------:R-:W-:Y:S01]  /*9ef0*/  VIADD R15, R13, UR4 ;  /* 0x000000040d0f7c36 */ /* 0x000fe20008000000 */
[----:B------:R-:W-:Y:S02]  /*9f00*/  ULDC UR4, c[0x0][0x22c] ;  /* 0x00008b0000047ab9 */ /* 0x000fe40000000800 */
[-C--:B------:R-:W-:Y:S01]  /*9f10*/  LEA.HI.X.SX32 R7, R9, R2.reuse, 0x1, P1 ;  /* 0x0000000209077211 */ /* 0x080fe200008f0eff */
[----:B------:R-:W-:Y:S01]  /*9f20*/  VIADD R17, R15, UR5 ;  /* 0x000000050f117c36 */ /* 0x000fe20008000000 */
[----:B------:R-:W-:Y:S02]  /*9f30*/  LEA.HI.X.SX32 R9, R11, R2, 0x1, P6 ;  /* 0x000000020b097211 */ /* 0x000fe400030f0eff */
[-C--:B------:R-:W-:Y:S01]  /*9f40*/  IADD3 R10, P6, R13, R0.reuse, RZ ;  /* 0x000000000d0a7210 */ /* 0x080fe20007fde0ff */
[----:B------:R0:W-:Y:S01]  /*9f50*/  @P4 STG.E.U8 desc[UR12][R6.64], R21 ;  /* 0x0000001506004986 */ /* 0x0001e2000c10110c */
[----:B------:R-:W-:-:S02]  /*9f60*/  IADD3 R12, P1, R15, R0, RZ ;  /* 0x000000000f0c7210 */ /* 0x000fc40007f3e0ff */
[-C--:B------:R-:W-:Y:S01]  /*9f70*/  LEA.HI.X.SX32 R11, R13, R2.reuse, 0x1, P6 ;  /* 0x000000020d0b7211 */ /* 0x080fe200030f0eff */
[----:B------:R0:W-:Y:S01]  /*9f80*/  @P3 STG.E.U8 desc[UR12][R8.64], R19 ;  /* 0x0000001308003986 */ /* 0x0001e2000c10110c */
[----:B------:R-:W-:Y:S02]  /*9f90*/  LEA.HI.X.SX32 R13, R15, R2, 0x1, P1 ;  /* 0x000000020f0d7211 */ /* 0x000fe400008f0eff */
[----:B------:R-:W-:Y:S02]  /*9fa0*/  ISETP.LT.AND P1, PT, R3, UR6, !P0 ;  /* 0x0000000603007c0c */ /* 0x000fe4000c721270 */
[----:B------:R-:W-:Y:S02]  /*9fb0*/  ISETP.LT.AND P0, PT, R181, UR4, !P0 ;  /* 0x00000004b5007c0c */ /* 0x000fe4000c701270 */
[----:B------:R-:W-:Y:S02]  /*9fc0*/  IADD3 R14, P6, R17, R0, RZ ;  /* 0x00000000110e7210 */ /* 0x000fe40007fde0ff */
[----:B------:R-:W-:-:S02]  /*9fd0*/  PRMT R3, R247, 0x7773, RZ ;  /* 0x00007773f7037816 */ /* 0x000fc400000000ff */
[----:B------:R-:W-:Y:S02]  /*9fe0*/  LEA.HI.X.SX32 R15, R17, R2, 0x1, P6 ;  /* 0x00000002110f7211 */ /* 0x000fe400030f0eff */
[----:B------:R-:W-:Y:S02]  /*9ff0*/  PRMT R17, R246, 0x7773, RZ ;  /* 0x00007773f6117816 */ /* 0x000fe400000000ff */
[----:B------:R-:W-:-:S03]  /*a000*/  PRMT R247, R247, 0x7772, RZ ;  /* 0x00007772f7f77816 */ /* 0x000fc600000000ff */
[----:B------:R0:W-:Y:S04]  /*a010*/  @P2 STG.E.U8 desc[UR12][R10.64], R17 ;  /* 0x000000110a002986 */ /* 0x0001e8000c10110c */
[----:B------:R0:W-:Y:S01]  /*a020*/  @P1 STG.E.U8 desc[UR12][R12.64], R247 ;  /* 0x000000f70c001986 */ /* 0x0001e2000c10110c */
[----:B------:R-:W-:Y:S05]  /*a030*/  @!P0 EXIT ;  /* 0x000000000000894d */ /* 0x000fea0003800000 */
[----:B------:R-:W-:Y:S01]  /*a040*/  STG.E.U8 desc[UR12][R14.64], R3 ;  /* 0x000000030e007986 */ /* 0x000fe2000c10110c */
[----:B------:R-:W-:Y:S05]  /*a050*/  EXIT ;  /* 0x000000000000794d */ /* 0x000fea0003800000 */
.L_x_2:
[----:B------:R-:W-:-:S00]  /*a060*/  BRA `(.L_x_2) ;  /* 0xfffffffc00fc7947 */ /* 0x000fc0000383ffff */
[----:B------:R-:W-:-:S00]  /*a070*/  NOP ;  /* 0x0000000000007918 */ /* 0x000fc00000000000 */
        /* <DEDUP_REMOVED lines=8> */
.L_x_3:


//--------------------- .nv.shared.matmul_kernel  --------------------------
	.section	.nv.shared.matmul_kernel,"aw",@nobits
	.sectionflags	@""
	.align	16
	.zero		1024


//--------------------- .nv.shared.reserved.0     --------------------------
	.section	.nv.shared.reserved.0,"aw",@nobits
	.weak		__nv_reservedSMEM_offset_0_alias
	.size		__nv_reservedSMEM_offset_0_alias, 0, 0
	.other		__nv_reservedSMEM_offset_0_alias,@"STO_CUDA_RESERVED_SHARED STV_DEFAULT"
__nv_reservedSMEM_offset_0_alias:
	.zero		0


//--------------------- .nv.constant0.matmul_kernel --------------------------
	.section	.nv.constant0.matmul_kernel,"a",@progbits
	.sectionflags	@""
	.align	4
.nv.constant0.matmul_kernel:
	.zero		608


//--------------------- SYMBOLS --------------------------

	.type		.nv.reservedSmem.offset0,@object
	.size		.nv.reservedSmem.offset0,0x4
